	.target	sm_90a

	.elftype	@"ET_EXEC"


//--------------------- .note.nv.tkinfo           --------------------------
	.section	.note.nv.tkinfo,"",@"SHT_NOTE"
	.sectionflags	@"SHF_NOTE_NV_TKINFO"
	.tkinfo
        /*0018*/ 	.word	0x00000002
        /*0030*/ 	.string	""
        /*0030*/ 	.string	"ptxas"
        /*0030*/ 	.string	"Cuda compilation tools, release 13.0, V13.0.88"
        /*0030*/ 	.string	"Build cuda_13.0.r13.0/compiler.36424714_0"
        /*0030*/ 	.string	"-arch sm_90a -m 64 "



//--------------------- .note.nv.cuinfo           --------------------------
	.section	.note.nv.cuinfo,"",@"SHT_NOTE"
	.sectionflags	@"SHF_NOTE_NV_CUINFO"
        /*0018*/ 	.short	0x0002
        /*001a*/ 	.short	0x005a
        /*001c*/ 	.short	0x0082
	.zero		2


//--------------------- .nv.info                  --------------------------
	.section	.nv.info,"",@"SHT_CUDA_INFO"
	.align	4


	//----- nvinfo : EIATTR_REGCOUNT
	.align		4
        /*0000*/ 	.byte	0x04, 0x2f
        /*0002*/ 	.short	(.L_15 - .L_14)
	.align		4
.L_14:
        /*0004*/ 	.word	index@(_ZN7cutlass13device_kernelINS_4gemm6kernel13GemmUniversalIN4cute5tupleIJiiiiEEENS1_10collective13CollectiveMmaINS1_34MainloopSm90TmaGmmaWarpSpecializedILi6ENS5_IJNS4_1CILi4EEENSA_ILi2EEENSA_ILi1EEEEEENS1_35KernelTmaWarpSpecializedCooperativeEEENS5_IJNSA_ILi128EEESH_NSA_ILi64EEEEEENS_6half_tENS5_IJlSD_lEEESK_NS5_IJSD_llEEENS4_8TiledMMAINS4_8MMA_AtomIJNS4_4SM904GMMA26MMA_64x128x16_F32F16F16_SSILNSQ_5MajorE0ELSS_1ELNSQ_7ScaleInE1ELST_1EEEEEENS4_6LayoutINS5_IJSC_SD_SD_EEENS5_IJSD_NSA_ILi0EEESY_EEEEENS5_IJNS4_10UnderscoreES11_S11_EEEEENS4_23SM90_TMA_LOAD_MULTICASTENS4_14ComposedLayoutINS4_7SwizzleILi3ELi4ELi3EEENS4_18smem_ptr_flag_bitsILi16EEENSW_INS5_IJNSA_ILi8EEESI_EEENS5_IJSI_SD_EEEEEEEvNS4_8identityES14_NS15_IS17_S19_NSW_INS5_IJSI_S1A_EEENS5_IJSD_SI_EEEEEEEvS1F_EENS_8epilogue10collective6detail29Sm90TmaWarpSpecializedAdapterINS1M_15DefaultEpilogueISK_SL_SL_NS1L_6thread17LinearCombinationISK_Li1EffLNS1Q_9ScaleType4KindE0ELNS_15FloatRoundStyleE2ESK_EENS1_15EpilogueDefaultEEEEEvvEEEEvNT_6ParamsE)
        /*0008*/ 	.word	0x000000a8


	//----- nvinfo : EIATTR_FRAME_SIZE
	.align		4
.L_15:
        /*000c*/ 	.byte	0x04, 0x11
        /*000e*/ 	.short	(.L_17 - .L_16)
	.align		4
.L_16:
        /*0010*/ 	.word	index@(_ZN7cutlass13device_kernelINS_4gemm6kernel13GemmUniversalIN4cute5tupleIJiiiiEEENS1_10collective13CollectiveMmaINS1_34MainloopSm90TmaGmmaWarpSpecializedILi6ENS5_IJNS4_1CILi4EEENSA_ILi2EEENSA_ILi1EEEEEENS1_35KernelTmaWarpSpecializedCooperativeEEENS5_IJNSA_ILi128EEESH_NSA_ILi64EEEEEENS_6half_tENS5_IJlSD_lEEESK_NS5_IJSD_llEEENS4_8TiledMMAINS4_8MMA_AtomIJNS4_4SM904GMMA26MMA_64x128x16_F32F16F16_SSILNSQ_5MajorE0ELSS_1ELNSQ_7ScaleInE1ELST_1EEEEEENS4_6LayoutINS5_IJSC_SD_SD_EEENS5_IJSD_NSA_ILi0EEESY_EEEEENS5_IJNS4_10UnderscoreES11_S11_EEEEENS4_23SM90_TMA_LOAD_MULTICASTENS4_14ComposedLayoutINS4_7SwizzleILi3ELi4ELi3EEENS4_18smem_ptr_flag_bitsILi16EEENSW_INS5_IJNSA_ILi8EEESI_EEENS5_IJSI_SD_EEEEEEEvNS4_8identityES14_NS15_IS17_S19_NSW_INS5_IJSI_S1A_EEENS5_IJSD_SI_EEEEEEEvS1F_EENS_8epilogue10collective6detail29Sm90TmaWarpSpecializedAdapterINS1M_15DefaultEpilogueISK_SL_SL_NS1L_6thread17LinearCombinationISK_Li1EffLNS1Q_9ScaleType4KindE0ELNS_15FloatRoundStyleE2ESK_EENS1_15EpilogueDefaultEEEEEvvEEEEvNT_6ParamsE)
        /*0014*/ 	.word	0x00000000


	//----- nvinfo : EIATTR_MIN_STACK_SIZE
	.align		4
.L_17:
        /*0018*/ 	.byte	0x04, 0x12
        /*001a*/ 	.short	(.L_19 - .L_18)
	.align		4
.L_18:
        /*001c*/ 	.word	index@(_ZN7cutlass13device_kernelINS_4gemm6kernel13GemmUniversalIN4cute5tupleIJiiiiEEENS1_10collective13CollectiveMmaINS1_34MainloopSm90TmaGmmaWarpSpecializedILi6ENS5_IJNS4_1CILi4EEENSA_ILi2EEENSA_ILi1EEEEEENS1_35KernelTmaWarpSpecializedCooperativeEEENS5_IJNSA_ILi128EEESH_NSA_ILi64EEEEEENS_6half_tENS5_IJlSD_lEEESK_NS5_IJSD_llEEENS4_8TiledMMAINS4_8MMA_AtomIJNS4_4SM904GMMA26MMA_64x128x16_F32F16F16_SSILNSQ_5MajorE0ELSS_1ELNSQ_7ScaleInE1ELST_1EEEEEENS4_6LayoutINS5_IJSC_SD_SD_EEENS5_IJSD_NSA_ILi0EEESY_EEEEENS5_IJNS4_10UnderscoreES11_S11_EEEEENS4_23SM90_TMA_LOAD_MULTICASTENS4_14ComposedLayoutINS4_7SwizzleILi3ELi4ELi3EEENS4_18smem_ptr_flag_bitsILi16EEENSW_INS5_IJNSA_ILi8EEESI_EEENS5_IJSI_SD_EEEEEEEvNS4_8identityES14_NS15_IS17_S19_NSW_INS5_IJSI_S1A_EEENS5_IJSD_SI_EEEEEEEvS1F_EENS_8epilogue10collective6detail29Sm90TmaWarpSpecializedAdapterINS1M_15DefaultEpilogueISK_SL_SL_NS1L_6thread17LinearCombinationISK_Li1EffLNS1Q_9ScaleType4KindE0ELNS_15FloatRoundStyleE2ESK_EENS1_15EpilogueDefaultEEEEEvvEEEEvNT_6ParamsE)
        /*0020*/ 	.word	0x00000000
.L_19:


//--------------------- .nv.compat                --------------------------
	.section	.nv.compat,"",@"SHT_CUDA_COMPAT_INFO"
	.align	4
        /*0000*/ 	.byte	0x02, 0x09, 0x01, 0x00, 0x02, 0x02, 0x04, 0x00, 0x02, 0x05, 0x05, 0x00, 0x03, 0x07, 0x01, 0x01
        /*0010*/ 	.byte	0x02, 0x03, 0x01, 0x00, 0x02, 0x06, 0x01, 0x00, 0x04, 0x0b, 0x08, 0x00, 0x00, 0x00, 0x00, 0x00
        /*0020*/ 	.byte	0x00, 0x00, 0x00, 0x00


//--------------------- .nv.info._ZN7cutlass13device_kernelINS_4gemm6kernel13GemmUniversalIN4cute5tupleIJiiiiEEENS1_10collective13CollectiveMmaINS1_34MainloopSm90TmaGmmaWarpSpecializedILi6ENS5_IJNS4_1CILi4EEENSA_ILi2EEENSA_ILi1EEEEEENS1_35KernelTmaWarpSpecializedCooperativeEEENS5_IJNSA_ILi128EEESH_NSA_ILi64EEEEEENS_6half_tENS5_IJlSD_lEEESK_NS5_IJSD_llEEENS4_8TiledMMAINS4_8MMA_AtomIJNS4_4SM904GMMA26MMA_64x128x16_F32F16F16_SSILNSQ_5MajorE0ELSS_1ELNSQ_7ScaleInE1ELST_1EEEEEENS4_6LayoutINS5_IJSC_SD_SD_EEENS5_IJSD_NSA_ILi0EEESY_EEEEENS5_IJNS4_10UnderscoreES11_S11_EEEEENS4_23SM90_TMA_LOAD_MULTICASTENS4_14ComposedLayoutINS4_7SwizzleILi3ELi4ELi3EEENS4_18smem_ptr_flag_bitsILi16EEENSW_INS5_IJNSA_ILi8EEESI_EEENS5_IJSI_SD_EEEEEEEvNS4_8identityES14_NS15_IS17_S19_NSW_INS5_IJSI_S1A_EEENS5_IJSD_SI_EEEEEEEvS1F_EENS_8epilogue10collective6detail29Sm90TmaWarpSpecializedAdapterINS1M_15DefaultEpilogueISK_SL_SL_NS1L_6thread17LinearCombinationISK_Li1EffLNS1Q_9ScaleType4KindE0ELNS_15FloatRoundStyleE2ESK_EENS1_15EpilogueDefaultEEEEEvvEEEEvNT_6ParamsE --------------------------
	.section	.nv.info._ZN7cutlass13device_kernelINS_4gemm6kernel13GemmUniversalIN4cute5tupleIJiiiiEEENS1_10collective13CollectiveMmaINS1_34MainloopSm90TmaGmmaWarpSpecializedILi6ENS5_IJNS4_1CILi4EEENSA_ILi2EEENSA_ILi1EEEEEENS1_35KernelTmaWarpSpecializedCooperativeEEENS5_IJNSA_ILi128EEESH_NSA_ILi64EEEEEENS_6half_tENS5_IJlSD_lEEESK_NS5_IJSD_llEEENS4_8TiledMMAINS4_8MMA_AtomIJNS4_4SM904GMMA26MMA_64x128x16_F32F16F16_SSILNSQ_5MajorE0ELSS_1ELNSQ_7ScaleInE1ELST_1EEEEEENS4_6LayoutINS5_IJSC_SD_SD_EEENS5_IJSD_NSA_ILi0EEESY_EEEEENS5_IJNS4_10UnderscoreES11_S11_EEEEENS4_23SM90_TMA_LOAD_MULTICASTENS4_14ComposedLayoutINS4_7SwizzleILi3ELi4ELi3EEENS4_18smem_ptr_flag_bitsILi16EEENSW_INS5_IJNSA_ILi8EEESI_EEENS5_IJSI_SD_EEEEEEEvNS4_8identityES14_NS15_IS17_S19_NSW_INS5_IJSI_S1A_EEENS5_IJSD_SI_EEEEEEEvS1F_EENS_8epilogue10collective6detail29Sm90TmaWarpSpecializedAdapterINS1M_15DefaultEpilogueISK_SL_SL_NS1L_6thread17LinearCombinationISK_Li1EffLNS1Q_9ScaleType4KindE0ELNS_15FloatRoundStyleE2ESK_EENS1_15EpilogueDefaultEEEEEvvEEEEvNT_6ParamsE,"",@"SHT_CUDA_INFO"
	.sectionflags	@""
	.align	4


	//----- nvinfo : EIATTR_CUDA_API_VERSION
	.align		4
        /*0000*/ 	.byte	0x04, 0x37
        /*0002*/ 	.short	(.L_21 - .L_20)
.L_20:
        /*0004*/ 	.word	0x00000082


	//----- nvinfo : EIATTR_KPARAM_INFO
	.align		4
.L_21:
        /*0008*/ 	.byte	0x04, 0x17
        /*000a*/ 	.short	(.L_23 - .L_22)
.L_22:
        /*000c*/ 	.word	0x00000000
        /*0010*/ 	.short	0x0000
        /*0012*/ 	.short	0x0070
        /*0014*/ 	.byte	0x00, 0xf0, 0x01, 0x10


	//----- nvinfo : EIATTR_SPARSE_MMA_MASK
	.align		4
.L_23:
        /*0018*/ 	.byte	0x03, 0x50
        /*001a*/ 	.short	0x0000


	//----- nvinfo : EIATTR_MAXREG_COUNT
	.align		4
        /*001c*/ 	.byte	0x03, 0x1b
        /*001e*/ 	.short	0x00a8


	//----- nvinfo : EIATTR_NUM_BARRIERS
	.align		4
        /*0020*/ 	.byte	0x02, 0x4c
        /*0022*/ 	.byte	0x01
	.zero		1


	//----- nvinfo : EIATTR_EXTERNS
	.align		4
        /*0024*/ 	.byte	0x04, 0x0f
        /*0026*/ 	.short	(.L_25 - .L_24)


	//   ....[0]....
	.align		4
.L_24:
        /*0028*/ 	.word	index@(__assertfail)


	//----- nvinfo : EIATTR_MERCURY_ISA_VERSION
	.align		4
.L_25:
        /*002c*/ 	.byte	0x03, 0x5f
        /*002e*/ 	.short	0x0101


	//----- nvinfo : EIATTR_INT_WARP_WIDE_INSTR_OFFSETS
	.align		4
        /*0030*/ 	.byte	0x04, 0x31
        /*0032*/ 	.short	(.L_27 - .L_26)


	//   ....[0]....
.L_26:
        /*0034*/ 	.word	0x00000520


	//   ....[1]....
        /*0038*/ 	.word	0x00000540


	//   ....[2]....
        /*003c*/ 	.word	0x000006f0


	//   ....[3]....
        /*0040*/ 	.word	0x00001f60


	//----- nvinfo : EIATTR_COOP_GROUP_MASK_REGIDS
	.align		4
.L_27:
        /*0044*/ 	.byte	0x04, 0x29
        /*0046*/ 	.short	(.L_29 - .L_28)


	//   ....[0]....
.L_28:
        /*0048*/ 	.word	0xffffffff


	//   ....[1]....
        /*004c*/ 	.word	0xffffffff


	//   ....[2]....
        /*0050*/ 	.word	0xffffffff


	//   ....[3]....
        /*0054*/ 	.word	0xffffffff


	//   ....[4]....
        /*0058*/ 	.word	0xffffffff


	//   ....[5]....
        /*005c*/ 	.word	0xffffffff


	//----- nvinfo : EIATTR_COOP_GROUP_INSTR_OFFSETS
	.align		4
.L_29:
        /*0060*/ 	.byte	0x04, 0x28
        /*0062*/ 	.short	(.L_31 - .L_30)


	//   ....[0]....
.L_30:
        /*0064*/ 	.word	0x00000060


	//   ....[1]....
        /*0068*/ 	.word	0x00000070


	//   ....[2]....
        /*006c*/ 	.word	0x00000130


	//   ....[3]....
        /*0070*/ 	.word	0x00000340


	//   ....[4]....
        /*0074*/ 	.word	0x00000860


	//   ....[5]....
        /*0078*/ 	.word	0x000014e0


	//----- nvinfo : EIATTR_REG_RECONFIG
	.align		4
.L_31:
        /*007c*/ 	.byte	0x01, 0x54
	.zero		2


	//----- nvinfo : EIATTR_SYSCALL_OFFSETS
	.align		4
        /*0080*/ 	.byte	0x04, 0x46
        /*0082*/ 	.short	(.L_33 - .L_32)


	//   ....[0]....
.L_32:
        /*0084*/ 	.word	0x000016d0


	//----- nvinfo : EIATTR_MBARRIER_INSTR_OFFSETS
	.align		4
.L_33:
        /*0088*/ 	.byte	0x04, 0x39
        /*008a*/ 	.short	(.L_35 - .L_34)


	//   ....[0]....
.L_34:
        /*008c*/ 	.word	0x00000250
        /*0090*/ 	.word	0x000000ff
        /*0094*/ 	.word	0x00000000
        /*0098*/ 	.short	0x0100
        /*009a*/ 	.byte	0x08
	.zero		1


	//   ....[1]....
        /*009c*/ 	.word	0x00000260
        /*00a0*/ 	.word	0x000000ff
        /*00a4*/ 	.word	0x00000030
        /*00a8*/ 	.short	0x0100
        /*00aa*/ 	.byte	0x08
	.zero		1


	//   ....[2]....
        /*00ac*/ 	.word	0x00000270
        /*00b0*/ 	.word	0x000000ff
        /*00b4*/ 	.word	0x00000008
        /*00b8*/ 	.short	0x0100
        /*00ba*/ 	.byte	0x08
	.zero		1


	//   ....[3]....
        /*00bc*/ 	.word	0x00000280
        /*00c0*/ 	.word	0x000000ff
        /*00c4*/ 	.word	0x00000038
        /*00c8*/ 	.short	0x0100
        /*00ca*/ 	.byte	0x08
	.zero		1


	//   ....[4]....
        /*00cc*/ 	.word	0x00000290
        /*00d0*/ 	.word	0x000000ff
        /*00d4*/ 	.word	0x00000010
        /*00d8*/ 	.short	0x0100
        /*00da*/ 	.byte	0x08
	.zero		1


	//   ....[5]....
        /*00dc*/ 	.word	0x000002a0
        /*00e0*/ 	.word	0x000000ff
        /*00e4*/ 	.word	0x00000040
        /*00e8*/ 	.short	0x0100
        /*00ea*/ 	.byte	0x08
	.zero		1


	//   ....[6]....
        /*00ec*/ 	.word	0x000002b0
        /*00f0*/ 	.word	0x000000ff
        /*00f4*/ 	.word	0x00000018
        /*00f8*/ 	.short	0x0100
        /*00fa*/ 	.byte	0x08
	.zero		1


	//   ....[7]....
        /*00fc*/ 	.word	0x000002c0
        /*0100*/ 	.word	0x000000ff
        /*0104*/ 	.word	0x00000048
        /*0108*/ 	.short	0x0100
        /*010a*/ 	.byte	0x08
	.zero		1


	//   ....[8]....
        /*010c*/ 	.word	0x000002d0
        /*0110*/ 	.word	0x000000ff
        /*0114*/ 	.word	0x00000020
        /*0118*/ 	.short	0x0100
        /*011a*/ 	.byte	0x08
	.zero		1


	//   ....[9]....
        /*011c*/ 	.word	0x000002e0
        /*0120*/ 	.word	0x000000ff
        /*0124*/ 	.word	0x00000050
        /*0128*/ 	.short	0x0100
        /*012a*/ 	.byte	0x08
	.zero		1


	//   ....[10]....
        /*012c*/ 	.word	0x000002f0
        /*0130*/ 	.word	0x000000ff
        /*0134*/ 	.word	0x00000028
        /*0138*/ 	.short	0x0100
        /*013a*/ 	.byte	0x08
	.zero		1


	//   ....[11]....
        /*013c*/ 	.word	0x00000300
        /*0140*/ 	.word	0x000000ff
        /*0144*/ 	.word	0x00000058
        /*0148*/ 	.short	0x0100
        /*014a*/ 	.byte	0x08
	.zero		1


	//   ....[12]....
        /*014c*/ 	.word	0x00000770
        /*0150*/ 	.word	0x000000ff
        /*0154*/ 	.word	0x00000070
        /*0158*/ 	.short	0x0100
        /*015a*/ 	.byte	0x06
	.zero		1


	//   ....[13]....
        /*015c*/ 	.word	0x00000810
        /*0160*/ 	.word	0x000000ff
        /*0164*/ 	.word	0x00000078
        /*0168*/ 	.short	0x0100
        /*016a*/ 	.byte	0x06
	.zero		1


	//   ....[14]....
        /*016c*/ 	.word	0x00001790
        /*0170*/ 	.word	0x00000003
        /*0174*/ 	.word	0x00000000
        /*0178*/ 	.short	0x010a
        /*017a*/ 	.byte	0x3f
	.zero		1


	//   ....[15]....
        /*017c*/ 	.word	0x000017f0
        /*0180*/ 	.word	0x00000003
        /*0184*/ 	.word	0x00000000
        /*0188*/ 	.short	0x010a
        /*018a*/ 	.byte	0x3f
	.zero		1


	//   ....[16]....
        /*018c*/ 	.word	0x00001b70
        /*0190*/ 	.word	0x00000005
        /*0194*/ 	.word	0x00000000
        /*0198*/ 	.short	0x010a
        /*019a*/ 	.byte	0x3f
	.zero		1


	//   ....[17]....
        /*019c*/ 	.word	0x00001bb0
        /*01a0*/ 	.word	0x00000005
        /*01a4*/ 	.word	0x00000000
        /*01a8*/ 	.short	0x010a
        /*01aa*/ 	.byte	0x3f
	.zero		1


	//   ....[18]....
        /*01ac*/ 	.word	0x00001e10
        /*01b0*/ 	.word	0x00000004
        /*01b4*/ 	.word	0x00000000
        /*01b8*/ 	.short	0x0101
        /*01ba*/ 	.byte	0x3f
	.zero		1


	//   ....[19]....
        /*01bc*/ 	.word	0x00002000
        /*01c0*/ 	.word	0x00000000
        /*01c4*/ 	.word	0x00000000
        /*01c8*/ 	.short	0x0101
        /*01ca*/ 	.byte	0x3f
	.zero		1


	//   ....[20]....
        /*01cc*/ 	.word	0x00007270
        /*01d0*/ 	.word	0x00000015
        /*01d4*/ 	.word	0x00000030
        /*01d8*/ 	.short	0x010a
        /*01da*/ 	.byte	0x3f
	.zero		1


	//   ....[21]....
        /*01dc*/ 	.word	0x000076a0
        /*01e0*/ 	.word	0x00000006
        /*01e4*/ 	.word	0x00000078
        /*01e8*/ 	.short	0x0101
        /*01ea*/ 	.byte	0x3f
	.zero		1


	//   ....[22]....
        /*01ec*/ 	.word	0x00007dd0
        /*01f0*/ 	.word	0x00000007
        /*01f4*/ 	.word	0x00000000
        /*01f8*/ 	.short	0x010a
        /*01fa*/ 	.byte	0x3f
	.zero		1


	//   ....[23]....
        /*01fc*/ 	.word	0x00007e50
        /*0200*/ 	.word	0x00000008
        /*0204*/ 	.word	0x00000000
        /*0208*/ 	.short	0x010a
        /*020a*/ 	.byte	0x3f
	.zero		1


	//   ....[24]....
        /*020c*/ 	.word	0x00007ee0
        /*0210*/ 	.word	0x00000009
        /*0214*/ 	.word	0x00000000
        /*0218*/ 	.short	0x010a
        /*021a*/ 	.byte	0x3f
	.zero		1


	//   ....[25]....
        /*021c*/ 	.word	0x00007f70
        /*0220*/ 	.word	0x00000008
        /*0224*/ 	.word	0x00000000
        /*0228*/ 	.short	0x010a
        /*022a*/ 	.byte	0x3f
	.zero		1


	//   ....[26]....
        /*022c*/ 	.word	0x00008000
        /*0230*/ 	.word	0x0000000b
        /*0234*/ 	.word	0x00000000
        /*0238*/ 	.short	0x010a
        /*023a*/ 	.byte	0x3f
	.zero		1


	//   ....[27]....
        /*023c*/ 	.word	0x00008090
        /*0240*/ 	.word	0x00000003
        /*0244*/ 	.word	0x00000000
        /*0248*/ 	.short	0x010a
        /*024a*/ 	.byte	0x3f
	.zero		1


	//   ....[28]....
        /*024c*/ 	.word	0x000080f0
        /*0250*/ 	.word	0x00000003
        /*0254*/ 	.word	0x00000000
        /*0258*/ 	.short	0x010a
        /*025a*/ 	.byte	0x3f
	.zero		1


	//   ....[29]....
        /*025c*/ 	.word	0x00008140
        /*0260*/ 	.word	0x00000005
        /*0264*/ 	.word	0x00000000
        /*0268*/ 	.short	0x010a
        /*026a*/ 	.byte	0x3f
	.zero		1


	//   ....[30]....
        /*026c*/ 	.word	0x00008210
        /*0270*/ 	.word	0x00000015
        /*0274*/ 	.word	0x00000030
        /*0278*/ 	.short	0x010a
        /*027a*/ 	.byte	0x3f
	.zero		1


	//   ....[31]....
        /*027c*/ 	.word	0x000082e0
        /*0280*/ 	.word	0x00000007
        /*0284*/ 	.word	0x00000000
        /*0288*/ 	.short	0x010a
        /*028a*/ 	.byte	0x3f
	.zero		1


	//   ....[32]....
        /*028c*/ 	.word	0x00008330
        /*0290*/ 	.word	0x00000008
        /*0294*/ 	.word	0x00000000
        /*0298*/ 	.short	0x010a
        /*029a*/ 	.byte	0x3f
	.zero		1


	//   ....[33]....
        /*029c*/ 	.word	0x00008380
        /*02a0*/ 	.word	0x00000009
        /*02a4*/ 	.word	0x00000000
        /*02a8*/ 	.short	0x010a
        /*02aa*/ 	.byte	0x3f
	.zero		1


	//   ....[34]....
        /*02ac*/ 	.word	0x000083d0
        /*02b0*/ 	.word	0x00000008
        /*02b4*/ 	.word	0x00000000
        /*02b8*/ 	.short	0x010a
        /*02ba*/ 	.byte	0x3f
	.zero		1


	//   ....[35]....
        /*02bc*/ 	.word	0x00008420
        /*02c0*/ 	.word	0x0000000b
        /*02c4*/ 	.word	0x00000000
        /*02c8*/ 	.short	0x010a
        /*02ca*/ 	.byte	0x3f
	.zero		1


	//----- nvinfo : EIATTR_NUM_MBARRIERS
	.align		4
.L_35:
        /*02cc*/ 	.byte	0x03, 0x38
        /*02ce*/ 	.short	0x000e


	//----- nvinfo : EIATTR_EXIT_INSTR_OFFSETS
	.align		4
        /*02d0*/ 	.byte	0x04, 0x1c
        /*02d2*/ 	.short	(.L_37 - .L_36)


	//   ....[0]....
.L_36:
        /*02d4*/ 	.word	0x00000a30


	//   ....[1]....
        /*02d8*/ 	.word	0x00001240


	//   ....[2]....
        /*02dc*/ 	.word	0x000068b0


	//   ....[3]....
        /*02e0*/ 	.word	0x00006e10


	//   ....[4]....
        /*02e4*/ 	.word	0x000080e0


	//----- nvinfo : EIATTR_MAX_THREADS
	.align		4
.L_37:
        /*02e8*/ 	.byte	0x04, 0x05
        /*02ea*/ 	.short	(.L_39 - .L_38)
.L_38:
        /*02ec*/ 	.word	0x00000180
        /*02f0*/ 	.word	0x00000001
        /*02f4*/ 	.word	0x00000001


	//----- nvinfo : EIATTR_CRS_STACK_SIZE
	.align		4
.L_39:
        /*02f8*/ 	.byte	0x04, 0x1e
        /*02fa*/ 	.short	(.L_41 - .L_40)
.L_40:
        /*02fc*/ 	.word	0x00000000


	//----- nvinfo : EIATTR_CBANK_PARAM_SIZE
	.align		4
.L_41:
        /*0300*/ 	.byte	0x03, 0x19
        /*0302*/ 	.short	0x0470


	//----- nvinfo : EIATTR_PARAM_CBANK
	.align		4
        /*0304*/ 	.byte	0x04, 0x0a
        /*0306*/ 	.short	(.L_43 - .L_42)
	.align		4
.L_42:
        /*0308*/ 	.word	index@(.nv.constant0._ZN7cutlass13device_kernelINS_4gemm6kernel13GemmUniversalIN4cute5tupleIJiiiiEEENS1_10collective13CollectiveMmaINS1_34MainloopSm90TmaGmmaWarpSpecializedILi6ENS5_IJNS4_1CILi4EEENSA_ILi2EEENSA_ILi1EEEEEENS1_35KernelTmaWarpSpecializedCooperativeEEENS5_IJNSA_ILi128EEESH_NSA_ILi64EEEEEENS_6half_tENS5_IJlSD_lEEESK_NS5_IJSD_llEEENS4_8TiledMMAINS4_8MMA_AtomIJNS4_4SM904GMMA26MMA_64x128x16_F32F16F16_SSILNSQ_5MajorE0ELSS_1ELNSQ_7ScaleInE1ELST_1EEEEEENS4_6LayoutINS5_IJSC_SD_SD_EEENS5_IJSD_NSA_ILi0EEESY_EEEEENS5_IJNS4_10UnderscoreES11_S11_EEEEENS4_23SM90_TMA_LOAD_MULTICASTENS4_14ComposedLayoutINS4_7SwizzleILi3ELi4ELi3EEENS4_18smem_ptr_flag_bitsILi16EEENSW_INS5_IJNSA_ILi8EEESI_EEENS5_IJSI_SD_EEEEEEEvNS4_8identityES14_NS15_IS17_S19_NSW_INS5_IJSI_S1A_EEENS5_IJSD_SI_EEEEEEEvS1F_EENS_8epilogue10collective6detail29Sm90TmaWarpSpecializedAdapterINS1M_15DefaultEpilogueISK_SL_SL_NS1L_6thread17LinearCombinationISK_Li1EffLNS1Q_9ScaleType4KindE0ELNS_15FloatRoundStyleE2ESK_EENS1_15EpilogueDefaultEEEEEvvEEEEvNT_6ParamsE)
        /*030c*/ 	.short	0x0210
        /*030e*/ 	.short	0x0470


	//----- nvinfo : EIATTR_SW_WAR
	.align		4
.L_43:
        /*0310*/ 	.byte	0x04, 0x36
        /*0312*/ 	.short	(.L_45 - .L_44)
.L_44:
        /*0314*/ 	.word	0x00000008
.L_45:


//--------------------- .nv.callgraph             --------------------------
	.section	.nv.callgraph,"",@"SHT_CUDA_CALLGRAPH"
	.align	4
	.sectionentsize	8
	.align		4
        /*0000*/ 	.word	0x00000000
	.align		4
        /*0004*/ 	.word	0xffffffff
	.align		4
        /*0008*/ 	.word	index@(_ZN7cutlass13device_kernelINS_4gemm6kernel13GemmUniversalIN4cute5tupleIJiiiiEEENS1_10collective13CollectiveMmaINS1_34MainloopSm90TmaGmmaWarpSpecializedILi6ENS5_IJNS4_1CILi4EEENSA_ILi2EEENSA_ILi1EEEEEENS1_35KernelTmaWarpSpecializedCooperativeEEENS5_IJNSA_ILi128EEESH_NSA_ILi64EEEEEENS_6half_tENS5_IJlSD_lEEESK_NS5_IJSD_llEEENS4_8TiledMMAINS4_8MMA_AtomIJNS4_4SM904GMMA26MMA_64x128x16_F32F16F16_SSILNSQ_5MajorE0ELSS_1ELNSQ_7ScaleInE1ELST_1EEEEEENS4_6LayoutINS5_IJSC_SD_SD_EEENS5_IJSD_NSA_ILi0EEESY_EEEEENS5_IJNS4_10UnderscoreES11_S11_EEEEENS4_23SM90_TMA_LOAD_MULTICASTENS4_14ComposedLayoutINS4_7SwizzleILi3ELi4ELi3EEENS4_18smem_ptr_flag_bitsILi16EEENSW_INS5_IJNSA_ILi8EEESI_EEENS5_IJSI_SD_EEEEEEEvNS4_8identityES14_NS15_IS17_S19_NSW_INS5_IJSI_S1A_EEENS5_IJSD_SI_EEEEEEEvS1F_EENS_8epilogue10collective6detail29Sm90TmaWarpSpecializedAdapterINS1M_15DefaultEpilogueISK_SL_SL_NS1L_6thread17LinearCombinationISK_Li1EffLNS1Q_9ScaleType4KindE0ELNS_15FloatRoundStyleE2ESK_EENS1_15EpilogueDefaultEEEEEvvEEEEvNT_6ParamsE)
	.align		4
        /*000c*/ 	.word	index@(__assertfail)
	.align		4
        /*0010*/ 	.word	0x00000000
	.align		4
        /*0014*/ 	.word	0xfffffffe
	.align		4
        /*0018*/ 	.word	0x00000000
	.align		4
        /*001c*/ 	.word	0xfffffffd
	.align		4
        /*0020*/ 	.word	0x00000000
	.align		4
        /*0024*/ 	.word	0xfffffffc


//--------------------- .nv.constant4             --------------------------
	.section	.nv.constant4,"a",@progbits
	.align	8
	.align		8
.nv.constant4:
        /*0000*/ 	.dword	__assertfail
	.align		8
        /*0008*/ 	.dword	__unnamed_1
	.align		8
        /*0010*/ 	.dword	_ZN40_INTERNAL_c6dc7ee5_4_k_cu_637d8679_238524cuda3std3__45__cpo5beginE
	.align		8
        /*0018*/ 	.dword	_ZN40_INTERNAL_c6dc7ee5_4_k_cu_637d8679_238524cuda3std3__45__cpo3endE
	.align		8
        /*0020*/ 	.dword	_ZN40_INTERNAL_c6dc7ee5_4_k_cu_637d8679_238524cuda3std3__45__cpo6cbeginE
	.align		8
        /*0028*/ 	.dword	_ZN40_INTERNAL_c6dc7ee5_4_k_cu_637d8679_238524cuda3std3__45__cpo4cendE
	.align		8
        /*0030*/ 	.dword	_ZN40_INTERNAL_c6dc7ee5_4_k_cu_637d8679_238524cuda3std3__442_GLOBAL__N__c6dc7ee5_4_k_cu_637d8679_238526ignoreE
	.align		8
        /*0038*/ 	.dword	_ZN40_INTERNAL_c6dc7ee5_4_k_cu_637d8679_238524cuda3std3__419piecewise_constructE
	.align		8
        /*0040*/ 	.dword	_ZN40_INTERNAL_c6dc7ee5_4_k_cu_637d8679_238524cuda3std3__48in_placeE
	.align		8
        /*0048*/ 	.dword	_ZN40_INTERNAL_c6dc7ee5_4_k_cu_637d8679_238524cuda3std6ranges3__45__cpo4swapE
	.align		8
        /*0050*/ 	.dword	_ZN40_INTERNAL_c6dc7ee5_4_k_cu_637d8679_238524cuda3std6ranges3__45__cpo9iter_moveE
	.align		8
        /*0058*/ 	.dword	_ZN40_INTERNAL_c6dc7ee5_4_k_cu_637d8679_238524cute7productE
	.align		8
        /*0060*/ 	.dword	_ZN40_INTERNAL_c6dc7ee5_4_k_cu_637d8679_238524cute1_E
	.align		8
        /*0068*/ 	.dword	$str$22
	.align		8
        /*0070*/ 	.dword	$str$23


//--------------------- .text._ZN7cutlass13device_kernelINS_4gemm6kernel13GemmUniversalIN4cute5tupleIJiiiiEEENS1_10collective13CollectiveMmaINS1_34MainloopSm90TmaGmmaWarpSpecializedILi6ENS5_IJNS4_1CILi4EEENSA_ILi2EEENSA_ILi1EEEEEENS1_35KernelTmaWarpSpecializedCooperativeEEENS5_IJNSA_ILi128EEESH_NSA_ILi64EEEEEENS_6half_tENS5_IJlSD_lEEESK_NS5_IJSD_llEEENS4_8TiledMMAINS4_8MMA_AtomIJNS4_4SM904GMMA26MMA_64x128x16_F32F16F16_SSILNSQ_5MajorE0ELSS_1ELNSQ_7ScaleInE1ELST_1EEEEEENS4_6LayoutINS5_IJSC_SD_SD_EEENS5_IJSD_NSA_ILi0EEESY_EEEEENS5_IJNS4_10UnderscoreES11_S11_EEEEENS4_23SM90_TMA_LOAD_MULTICASTENS4_14ComposedLayoutINS4_7SwizzleILi3ELi4ELi3EEENS4_18smem_ptr_flag_bitsILi16EEENSW_INS5_IJNSA_ILi8EEESI_EEENS5_IJSI_SD_EEEEEEEvNS4_8identityES14_NS15_IS17_S19_NSW_INS5_IJSI_S1A_EEENS5_IJSD_SI_EEEEEEEvS1F_EENS_8epilogue10collective6detail29Sm90TmaWarpSpecializedAdapterINS1M_15DefaultEpilogueISK_SL_SL_NS1L_6thread17LinearCombinationISK_Li1EffLNS1Q_9ScaleType4KindE0ELNS_15FloatRoundStyleE2ESK_EENS1_15EpilogueDefaultEEEEEvvEEEEvNT_6ParamsE --------------------------
	.section	.text._ZN7cutlass13device_kernelINS_4gemm6kernel13GemmUniversalIN4cute5tupleIJiiiiEEENS1_10collective13CollectiveMmaINS1_34MainloopSm90TmaGmmaWarpSpecializedILi6ENS5_IJNS4_1CILi4EEENSA_ILi2EEENSA_ILi1EEEEEENS1_35KernelTmaWarpSpecializedCooperativeEEENS5_IJNSA_ILi128EEESH_NSA_ILi64EEEEEENS_6half_tENS5_IJlSD_lEEESK_NS5_IJSD_llEEENS4_8TiledMMAINS4_8MMA_AtomIJNS4_4SM904GMMA26MMA_64x128x16_F32F16F16_SSILNSQ_5MajorE0ELSS_1ELNSQ_7ScaleInE1ELST_1EEEEEENS4_6LayoutINS5_IJSC_SD_SD_EEENS5_IJSD_NSA_ILi0EEESY_EEEEENS5_IJNS4_10UnderscoreES11_S11_EEEEENS4_23SM90_TMA_LOAD_MULTICASTENS4_14ComposedLayoutINS4_7SwizzleILi3ELi4ELi3EEENS4_18smem_ptr_flag_bitsILi16EEENSW_INS5_IJNSA_ILi8EEESI_EEENS5_IJSI_SD_EEEEEEEvNS4_8identityES14_NS15_IS17_S19_NSW_INS5_IJSI_S1A_EEENS5_IJSD_SI_EEEEEEEvS1F_EENS_8epilogue10collective6detail29Sm90TmaWarpSpecializedAdapterINS1M_15DefaultEpilogueISK_SL_SL_NS1L_6thread17LinearCombinationISK_Li1EffLNS1Q_9ScaleType4KindE0ELNS_15FloatRoundStyleE2ESK_EENS1_15EpilogueDefaultEEEEEvvEEEEvNT_6ParamsE,"ax",@progbits
	.align	128
.text._ZN7cutlass13device_kernelINS_4gemm6kernel13GemmUniversalIN4cute5tupleIJiiiiEEENS1_10collective13CollectiveMmaINS1_34MainloopSm90TmaGmmaWarpSpecializedILi6ENS5_IJNS4_1CILi4EEENSA_ILi2EEENSA_ILi1EEEEEENS1_35KernelTmaWarpSpecializedCooperativeEEENS5_IJNSA_ILi128EEESH_NSA_ILi64EEEEEENS_6half_tENS5_IJlSD_lEEESK_NS5_IJSD_llEEENS4_8TiledMMAINS4_8MMA_AtomIJNS4_4SM904GMMA26MMA_64x128x16_F32F16F16_SSILNSQ_5MajorE0ELSS_1ELNSQ_7ScaleInE1ELST_1EEEEEENS4_6LayoutINS5_IJSC_SD_SD_EEENS5_IJSD_NSA_ILi0EEESY_EEEEENS5_IJNS4_10UnderscoreES11_S11_EEEEENS4_23SM90_TMA_LOAD_MULTICASTENS4_14ComposedLayoutINS4_7SwizzleILi3ELi4ELi3EEENS4_18smem_ptr_flag_bitsILi16EEENSW_INS5_IJNSA_ILi8EEESI_EEENS5_IJSI_SD_EEEEEEEvNS4_8identityES14_NS15_IS17_S19_NSW_INS5_IJSI_S1A_EEENS5_IJSD_SI_EEEEEEEvS1F_EENS_8epilogue10collective6detail29Sm90TmaWarpSpecializedAdapterINS1M_15DefaultEpilogueISK_SL_SL_NS1L_6thread17LinearCombinationISK_Li1EffLNS1Q_9ScaleType4KindE0ELNS_15FloatRoundStyleE2ESK_EENS1_15EpilogueDefaultEEEEEvvEEEEvNT_6ParamsE:
        .type           _ZN7cutlass13device_kernelINS_4gemm6kernel13GemmUniversalIN4cute5tupleIJiiiiEEENS1_10collective13CollectiveMmaINS1_34MainloopSm90TmaGmmaWarpSpecializedILi6ENS5_IJNS4_1CILi4EEENSA_ILi2EEENSA_ILi1EEEEEENS1_35KernelTmaWarpSpecializedCooperativeEEENS5_IJNSA_ILi128EEESH_NSA_ILi64EEEEEENS_6half_tENS5_IJlSD_lEEESK_NS5_IJSD_llEEENS4_8TiledMMAINS4_8MMA_AtomIJNS4_4SM904GMMA26MMA_64x128x16_F32F16F16_SSILNSQ_5MajorE0ELSS_1ELNSQ_7ScaleInE1ELST_1EEEEEENS4_6LayoutINS5_IJSC_SD_SD_EEENS5_IJSD_NSA_ILi0EEESY_EEEEENS5_IJNS4_10UnderscoreES11_S11_EEEEENS4_23SM90_TMA_LOAD_MULTICASTENS4_14ComposedLayoutINS4_7SwizzleILi3ELi4ELi3EEENS4_18smem_ptr_flag_bitsILi16EEENSW_INS5_IJNSA_ILi8EEESI_EEENS5_IJSI_SD_EEEEEEEvNS4_8identityES14_NS15_IS17_S19_NSW_INS5_IJSI_S1A_EEENS5_IJSD_SI_EEEEEEEvS1F_EENS_8epilogue10collective6detail29Sm90TmaWarpSpecializedAdapterINS1M_15DefaultEpilogueISK_SL_SL_NS1L_6thread17LinearCombinationISK_Li1EffLNS1Q_9ScaleType4KindE0ELNS_15FloatRoundStyleE2ESK_EENS1_15EpilogueDefaultEEEEEvvEEEEvNT_6ParamsE,@function
        .size           _ZN7cutlass13device_kernelINS_4gemm6kernel13GemmUniversalIN4cute5tupleIJiiiiEEENS1_10collective13CollectiveMmaINS1_34MainloopSm90TmaGmmaWarpSpecializedILi6ENS5_IJNS4_1CILi4EEENSA_ILi2EEENSA_ILi1EEEEEENS1_35KernelTmaWarpSpecializedCooperativeEEENS5_IJNSA_ILi128EEESH_NSA_ILi64EEEEEENS_6half_tENS5_IJlSD_lEEESK_NS5_IJSD_llEEENS4_8TiledMMAINS4_8MMA_AtomIJNS4_4SM904GMMA26MMA_64x128x16_F32F16F16_SSILNSQ_5MajorE0ELSS_1ELNSQ_7ScaleInE1ELST_1EEEEEENS4_6LayoutINS5_IJSC_SD_SD_EEENS5_IJSD_NSA_ILi0EEESY_EEEEENS5_IJNS4_10UnderscoreES11_S11_EEEEENS4_23SM90_TMA_LOAD_MULTICASTENS4_14ComposedLayoutINS4_7SwizzleILi3ELi4ELi3EEENS4_18smem_ptr_flag_bitsILi16EEENSW_INS5_IJNSA_ILi8EEESI_EEENS5_IJSI_SD_EEEEEEEvNS4_8identityES14_NS15_IS17_S19_NSW_INS5_IJSI_S1A_EEENS5_IJSD_SI_EEEEEEEvS1F_EENS_8epilogue10collective6detail29Sm90TmaWarpSpecializedAdapterINS1M_15DefaultEpilogueISK_SL_SL_NS1L_6thread17LinearCombinationISK_Li1EffLNS1Q_9ScaleType4KindE0ELNS_15FloatRoundStyleE2ESK_EENS1_15EpilogueDefaultEEEEEvvEEEEvNT_6ParamsE,(.L_x_201 - _ZN7cutlass13device_kernelINS_4gemm6kernel13GemmUniversalIN4cute5tupleIJiiiiEEENS1_10collective13CollectiveMmaINS1_34MainloopSm90TmaGmmaWarpSpecializedILi6ENS5_IJNS4_1CILi4EEENSA_ILi2EEENSA_ILi1EEEEEENS1_35KernelTmaWarpSpecializedCooperativeEEENS5_IJNSA_ILi128EEESH_NSA_ILi64EEEEEENS_6half_tENS5_IJlSD_lEEESK_NS5_IJSD_llEEENS4_8TiledMMAINS4_8MMA_AtomIJNS4_4SM904GMMA26MMA_64x128x16_F32F16F16_SSILNSQ_5MajorE0ELSS_1ELNSQ_7ScaleInE1ELST_1EEEEEENS4_6LayoutINS5_IJSC_SD_SD_EEENS5_IJSD_NSA_ILi0EEESY_EEEEENS5_IJNS4_10UnderscoreES11_S11_EEEEENS4_23SM90_TMA_LOAD_MULTICASTENS4_14ComposedLayoutINS4_7SwizzleILi3ELi4ELi3EEENS4_18smem_ptr_flag_bitsILi16EEENSW_INS5_IJNSA_ILi8EEESI_EEENS5_IJSI_SD_EEEEEEEvNS4_8identityES14_NS15_IS17_S19_NSW_INS5_IJSI_S1A_EEENS5_IJSD_SI_EEEEEEEvS1F_EENS_8epilogue10collective6detail29Sm90TmaWarpSpecializedAdapterINS1M_15DefaultEpilogueISK_SL_SL_NS1L_6thread17LinearCombinationISK_Li1EffLNS1Q_9ScaleType4KindE0ELNS_15FloatRoundStyleE2ESK_EENS1_15EpilogueDefaultEEEEEvvEEEEvNT_6ParamsE)
        .other          _ZN7cutlass13device_kernelINS_4gemm6kernel13GemmUniversalIN4cute5tupleIJiiiiEEENS1_10collective13CollectiveMmaINS1_34MainloopSm90TmaGmmaWarpSpecializedILi6ENS5_IJNS4_1CILi4EEENSA_ILi2EEENSA_ILi1EEEEEENS1_35KernelTmaWarpSpecializedCooperativeEEENS5_IJNSA_ILi128EEESH_NSA_ILi64EEEEEENS_6half_tENS5_IJlSD_lEEESK_NS5_IJSD_llEEENS4_8TiledMMAINS4_8MMA_AtomIJNS4_4SM904GMMA26MMA_64x128x16_F32F16F16_SSILNSQ_5MajorE0ELSS_1ELNSQ_7ScaleInE1ELST_1EEEEEENS4_6LayoutINS5_IJSC_SD_SD_EEENS5_IJSD_NSA_ILi0EEESY_EEEEENS5_IJNS4_10UnderscoreES11_S11_EEEEENS4_23SM90_TMA_LOAD_MULTICASTENS4_14ComposedLayoutINS4_7SwizzleILi3ELi4ELi3EEENS4_18smem_ptr_flag_bitsILi16EEENSW_INS5_IJNSA_ILi8EEESI_EEENS5_IJSI_SD_EEEEEEEvNS4_8identityES14_NS15_IS17_S19_NSW_INS5_IJSI_S1A_EEENS5_IJSD_SI_EEEEEEEvS1F_EENS_8epilogue10collective6detail29Sm90TmaWarpSpecializedAdapterINS1M_15DefaultEpilogueISK_SL_SL_NS1L_6thread17LinearCombinationISK_Li1EffLNS1Q_9ScaleType4KindE0ELNS_15FloatRoundStyleE2ESK_EENS1_15EpilogueDefaultEEEEEvvEEEEvNT_6ParamsE,@"STO_CUDA_ENTRY STV_DEFAULT"
_ZN7cutlass13device_kernelINS_4gemm6kernel13GemmUniversalIN4cute5tupleIJiiiiEEENS1_10collective13CollectiveMmaINS1_34MainloopSm90TmaGmmaWarpSpecializedILi6ENS5_IJNS4_1CILi4EEENSA_ILi2EEENSA_ILi1EEEEEENS1_35KernelTmaWarpSpecializedCooperativeEEENS5_IJNSA_ILi128EEESH_NSA_ILi64EEEEEENS_6half_tENS5_IJlSD_lEEESK_NS5_IJSD_llEEENS4_8TiledMMAINS4_8MMA_AtomIJNS4_4SM904GMMA26MMA_64x128x16_F32F16F16_SSILNSQ_5MajorE0ELSS_1ELNSQ_7ScaleInE1ELST_1EEEEEENS4_6LayoutINS5_IJSC_SD_SD_EEENS5_IJSD_NSA_ILi0EEESY_EEEEENS5_IJNS4_10UnderscoreES11_S11_EEEEENS4_23SM90_TMA_LOAD_MULTICASTENS4_14ComposedLayoutINS4_7SwizzleILi3ELi4ELi3EEENS4_18smem_ptr_flag_bitsILi16EEENSW_INS5_IJNSA_ILi8EEESI_EEENS5_IJSI_SD_EEEEEEEvNS4_8identityES14_NS15_IS17_S19_NSW_INS5_IJSI_S1A_EEENS5_IJSD_SI_EEEEEEEvS1F_EENS_8epilogue10collective6detail29Sm90TmaWarpSpecializedAdapterINS1M_15DefaultEpilogueISK_SL_SL_NS1L_6thread17LinearCombinationISK_Li1EffLNS1Q_9ScaleType4KindE0ELNS_15FloatRoundStyleE2ESK_EENS1_15EpilogueDefaultEEEEEvvEEEEvNT_6ParamsE:
[----:B------:R-:W0:Y:S01]  /*0000*/  LDC R1, c[0x0][0x28] ;  /* 0x00000a00ff017b82 */ /* 0x000e220000000800 */
[----:B------:R-:W1:Y:S01]  /*0010*/  S2R R95, SR_TID.X ;  /* 0x00000000005f7919 */ /* 0x000e620000002100 */
[----:B------:R-:W-:Y:S01]  /*0020*/  ELECT P0, URZ, PT ;  /* 0x00000000003f782f */ /* 0x000fe20003800000 */
[----:B------:R-:W-:Y:S01]  /*0030*/  BSSY B0, `(.L_x_0) ;  /* 0x000000f000007945 */ /* 0x000fe20003800000 */
[--C-:B-1----:R-:W-:Y:S02]  /*0040*/  SHF.R.U32.HI R0, RZ, 0x5, R95.reuse ;  /* 0x00000005ff007819 */ /* 0x102fe4000001165f */
[----:B------:R-:W-:-:S03]  /*0050*/  SHF.R.U32.HI R7, RZ, 0x7, R95 ;  /* 0x00000007ff077819 */ /* 0x000fc6000001165f */
[----:B------:R-:W1:Y:S04]  /*0060*/  SHFL.IDX PT, R3, R0, RZ, 0x1f ;  /* 0x00001fff00037589 */ /* 0x000e6800000e0000 */
[----:B------:R2:W3:Y:S01]  /*0070*/  SHFL.IDX PT, R2, R7, RZ, 0x1f ;  /* 0x00001fff07027589 */ /* 0x0004e200000e0000 */
[----:B-1----:R-:W-:-:S13]  /*0080*/  ISETP.NE.OR P0, PT, R3, RZ, !P0 ;  /* 0x000000ff0300720c */ /* 0x002fda0004705670 */
[----:B0-23--:R-:W-:Y:S05]  /*0090*/  @P0 BRA `(.L_x_1) ;  /* 0x0000000000200947 */ /* 0x00dfea0003800000 */
[----:B------:R-:W-:Y:S02]  /*00a0*/  ULDC.64 UR4, c[0x0][0x198] ;  /* 0x0000660000047ab9 */ /* 0x000fe40000000a00 */
[----:B------:R-:W-:Y:S02]  /*00b0*/  UIADD3 UR6, UP0, UR4, 0xf0, URZ ;  /* 0x000000f004067890 */ /* 0x000fe4000ff1e03f */
[----:B------:R-:W-:Y:S02]  /*00c0*/  UIADD3 UR4, UP1, UR4, 0x1f0, URZ ;  /* 0x000001f004047890 */ /* 0x000fe4000ff3e03f */
[----:B------:R-:W-:Y:S02]  /*00d0*/  UIADD3.X UR7, URZ, UR5, URZ, UP0, !UPT ;  /* 0x000000053f077290 */ /* 0x000fe400087fe43f */
[----:B------:R-:W-:-:S07]  /*00e0*/  UIADD3.X UR5, URZ, UR5, URZ, UP1, !UPT ;  /* 0x000000053f057290 */ /* 0x000fce0008ffe43f */
[----:B------:R0:W-:Y:S02]  /*00f0*/  UTMACCTL.PF [UR6] ;  /* 0x00000000060079b9 */ /* 0x0001e40008040000 */
[----:B------:R0:W-:Y:S02]  /*0100*/  UTMACCTL.PF [UR4] ;  /* 0x00000000040079b9 */ /* 0x0001e40008040000 */
[----:B0-----:R-:W-:Y:S01]  /*0110*/  NOP ;  /* 0x0000000000007918 */ /* 0x001fe20000000000 */
.L_x_1:
[----:B------:R-:W-:Y:S05]  /*0120*/  BSYNC B0 ;  /* 0x0000000000007941 */ /* 0x000fea0003800000 */
.L_x_0:
[----:B------:R-:W0:Y:S01]  /*0130*/  SHFL.IDX PT, R5, R0, RZ, 0x1f ;  /* 0x00001fff00057589 */ /* 0x000e2200000e0000 */
[----:B------:R-:W-:-:S04]  /*0140*/  SHF.R.S32.HI R4, RZ, 0x1f, R95 ;  /* 0x0000001fff047819 */ /* 0x000fc8000001145f */
[----:B------:R-:W-:Y:S02]  /*0150*/  LEA.HI R4, R4, R95, RZ, 0x7 ;  /* 0x0000005f04047211 */ /* 0x000fe400078f38ff */
[----:B0-----:R-:W-:-:S13]  /*0160*/  ISETP.NE.AND P0, PT, R5, RZ, PT ;  /* 0x000000ff0500720c */ /* 0x001fda0003f05270 */
[----:B------:R-:W-:Y:S05]  /*0170*/  @P0 BRA `(.L_x_2) ;  /* 0x0000000000680947 */ /* 0x000fea0003800000 */
[----:B------:R-:W0:Y:S01]  /*0180*/  S2UR UR8, SR_CgaCtaId ;  /* 0x00000000000879c3 */ /* 0x000e220000008800 */
[----:B------:R-:W-:Y:S01]  /*0190*/  UMOV UR4, 0x400 ;  /* 0x0000040000047882 */ /* 0x000fe20000000000 */
[----:B------:R-:W-:Y:S01]  /*01a0*/  UMOV UR5, 0x1 ;  /* 0x0000000100057882 */ /* 0x000fe20000000000 */
[----:B------:R-:W-:Y:S01]  /*01b0*/  UMOV UR6, 0xa ;  /* 0x0000000a00067882 */ /* 0x000fe20000000000 */
[----:B------:R-:W-:Y:S01]  /*01c0*/  ELECT P0, URZ, PT ;  /* 0x00000000003f782f */ /* 0x000fe20003800000 */
[----:B------:R-:W-:-:S04]  /*01d0*/  UIADD3 UR6, -UR6, 0x100000, URZ ;  /* 0x0010000006067890 */ /* 0x000fc8000fffe13f */
[----:B------:R-:W-:Y:S02]  /*01e0*/  USHF.L.U32 UR7, UR6, 0xb, URZ ;  /* 0x0000000b06077899 */ /* 0x000fe4000800063f */
[----:B------:R-:W-:Y:S02]  /*01f0*/  USHF.L.U32 UR6, UR6, 0x1, URZ ;  /* 0x0000000106067899 */ /* 0x000fe4000800063f */
[----:B0-----:R-:W-:Y:S02]  /*0200*/  ULEA UR8, UR8, UR4, 0x18 ;  /* 0x0000000408087291 */ /* 0x001fe4000f8ec03f */
[----:B------:R-:W-:-:S04]  /*0210*/  UIADD3 UR4, -UR5, 0x100000, URZ ;  /* 0x0010000005047890 */ /* 0x000fc8000fffe13f */
[----:B------:R-:W-:Y:S02]  /*0220*/  USHF.L.U32 UR5, UR4, 0xb, URZ ;  /* 0x0000000b04057899 */ /* 0x000fe4000800063f */
[----:B------:R-:W-:Y:S01]  /*0230*/  USHF.L.U32 UR4, UR4, 0x1, URZ ;  /* 0x0000000104047899 */ /* 0x000fe2000800063f */
[----:B------:R-:W0:Y:S11]  /*0240*/  FENCE.VIEW.ASYNC.S ;  /* 0x00000000000073c6 */ /* 0x000e360000000000 */
[----:B0-----:R0:W1:Y:S01]  /*0250*/  SYNCS.EXCH.64 URZ, [UR8], UR4 ;  /* 0x00000004083f75b2 */ /* 0x0010620008000100 */
[----:B------:R0:W2:Y:S01]  /*0260*/  SYNCS.EXCH.64 URZ, [UR8+0x30], UR6 ;  /* 0x00003006083f75b2 */ /* 0x0000a20008000100 */
[----:B------:R0:W3:Y:S01]  /*0270*/  SYNCS.EXCH.64 URZ, [UR8+0x8], UR4 ;  /* 0x00000804083f75b2 */ /* 0x0000e20008000100 */
[----:B------:R0:W4:Y:S01]  /*0280*/  SYNCS.EXCH.64 URZ, [UR8+0x38], UR6 ;  /* 0x00003806083f75b2 */ /* 0x0001220008000100 */
[----:B------:R0:W0:Y:S01]  /*0290*/  SYNCS.EXCH.64 URZ, [UR8+0x10], UR4 ;  /* 0x00001004083f75b2 */ /* 0x0000220008000100 */
[----:B------:R0:W0:Y:S01]  /*02a0*/  SYNCS.EXCH.64 URZ, [UR8+0x40], UR6 ;  /* 0x00004006083f75b2 */ /* 0x0000220008000100 */
[----:B------:R0:W0:Y:S01]  /*02b0*/  SYNCS.EXCH.64 URZ, [UR8+0x18], UR4 ;  /* 0x00001804083f75b2 */ /* 0x0000220008000100 */
[----:B------:R0:W0:Y:S01]  /*02c0*/  SYNCS.EXCH.64 URZ, [UR8+0x48], UR6 ;  /* 0x00004806083f75b2 */ /* 0x0000220008000100 */
[----:B------:R0:W0:Y:S01]  /*02d0*/  SYNCS.EXCH.64 URZ, [UR8+0x20], UR4 ;  /* 0x00002004083f75b2 */ /* 0x0000220008000100 */
[----:B------:R0:W0:Y:S01]  /*02e0*/  SYNCS.EXCH.64 URZ, [UR8+0x50], UR6 ;  /* 0x00005006083f75b2 */ /* 0x0000220008000100 */
[----:B------:R0:W0:Y:S01]  /*02f0*/  SYNCS.EXCH.64 URZ, [UR8+0x28], UR4 ;  /* 0x00002804083f75b2 */ /* 0x0000220008000100 */
[----:B------:R0:W0:Y:S01]  /*0300*/  SYNCS.EXCH.64 URZ, [UR8+0x58], UR6 ;  /* 0x00005806083f75b2 */ /* 0x0000220008000100 */
[----:B------:R-:W-:Y:S01]  /*0310*/  NOP ;  /* 0x0000000000007918 */ /* 0x000fe20000000000 */
.L_x_2:
[----:B0-----:R-:W0:Y:S01]  /*0320*/  S2UR UR8, SR_CTAID.X ;  /* 0x00000000000879c3 */ /* 0x001e220000002500 */
[----:B------:R-:W-:Y:S01]  /*0330*/  LOP3.LUT R4, R4, 0xffffff80, RZ, 0xc0, !PT ;  /* 0xffffff8004047812 */ /* 0x000fe200078ec0ff */
[----:B------:R-:W5:Y:S01]  /*0340*/  SHFL.IDX PT, R0, R0, RZ, 0x1f ;  /* 0x00001fff00007589 */ /* 0x000f6200000e0000 */
[----:B------:R-:W-:Y:S01]  /*0350*/  SHF.R.S32.HI R10, RZ, 0x1f, R5 ;  /* 0x0000001fff0a7819 */ /* 0x000fe20000011405 */
[----:B------:R-:W-:Y:S01]  /*0360*/  ULDC UR4, c[0x0][0x150] ;  /* 0x0000540000047ab9 */ /* 0x000fe20000000800 */
[----:B------:R-:W-:Y:S01]  /*0370*/  ELECT P0, URZ, PT ;  /* 0x00000000003f782f */ /* 0x000fe20003800000 */
[----:B------:R-:W-:Y:S01]  /*0380*/  IMAD.IADD R8, R95, 0x1, -R4 ;  /* 0x000000015f087824 */ /* 0x000fe200078e0a04 */
[----:B------:R-:W-:Y:S01]  /*0390*/  LEA.HI R10, R10, R5, RZ, 0x2 ;  /* 0x000000050a0a7211 */ /* 0x000fe200078f10ff */
[----:B------:R-:W1:Y:S01]  /*03a0*/  S2R R4, SR_CTAID.Y ;  /* 0x0000000000047919 */ /* 0x000e620000002600 */
[----:B------:R-:W2:Y:S01]  /*03b0*/  LDC R12, c[0x0][0x144] ;  /* 0x00005100ff0c7b82 */ /* 0x000ea20000000800 */
[----:B------:R-:W-:Y:S01]  /*03c0*/  NOP ;  /* 0x0000000000007918 */ /* 0x000fe20000000000 */
[----:B------:R-:W-:Y:S01]  /*03d0*/  SHF.R.S32.HI R9, RZ, 0x1f, R8 ;  /* 0x0000001fff097819 */ /* 0x000fe20000011408 */
[----:B------:R-:W-:Y:S01]  /*03e0*/  NOP ;  /* 0x0000000000007918 */ /* 0x000fe20000000000 */
[----:B------:R-:W-:Y:S01]  /*03f0*/  LOP3.LUT R10, R10, 0x3ffffffc, RZ, 0xc0, !PT ;  /* 0x3ffffffc0a0a7812 */ /* 0x000fe200078ec0ff */
[----:B------:R-:W-:Y:S01]  /*0400*/  IMAD.MOV.U32 R22, RZ, RZ, 0x1 ;  /* 0x00000001ff167424 */ /* 0x000fe200078e00ff */
[----:B------:R-:W-:-:S02]  /*0410*/  LEA.HI R9, R9, R8, RZ, 0x3 ;  /* 0x0000000809097211 */ /* 0x000fc400078f18ff */
[----:B------:R-:W3:Y:S01]  /*0420*/  LDC R13, c[0x0][0x140] ;  /* 0x00005000ff0d7b82 */ /* 0x000ee20000000800 */
[----:B------:R-:W-:Y:S01]  /*0430*/  IMAD.IADD R10, R5, 0x1, -R10 ;  /* 0x00000001050a7824 */ /* 0x000fe200078e0a0a */
[--C-:B------:R-:W-:Y:S02]  /*0440*/  SHF.R.S32.HI R6, RZ, 0x3, R9.reuse ;  /* 0x00000003ff067819 */ /* 0x100fe40000011409 */
[----:B------:R-:W-:Y:S02]  /*0450*/  SHF.R.S32.HI R9, RZ, 0x1f, R9 ;  /* 0x0000001fff097819 */ /* 0x000fe40000011409 */
[----:B------:R-:W-:Y:S02]  /*0460*/  ISETP.NE.AND P3, PT, R2, RZ, PT ;  /* 0x000000ff0200720c */ /* 0x000fe40003f65270 */
[----:B0-----:R-:W-:Y:S02]  /*0470*/  I2FP.F32.U32 R11, UR8 ;  /* 0x00000008000b7c45 */ /* 0x001fe40008201000 */
[----:B------:R-:W-:-:S02]  /*0480*/  LEA.HI R9, R9, R6, RZ, 0x2 ;  /* 0x0000000609097211 */ /* 0x000fc400078f10ff */
[----:B-----5:R-:W-:Y:S01]  /*0490*/  ISETP.NE.OR P0, PT, R0, RZ, !P0 ;  /* 0x000000ff0000720c */ /* 0x020fe20004705670 */
[----:B------:R-:W-:Y:S01]  /*04a0*/  FMUL R11, R11, UR4 ;  /* 0x000000040b0b7c20 */ /* 0x000fe20008400000 */
[----:B------:R-:W-:Y:S01]  /*04b0*/  LOP3.LUT R9, R9, 0xfffffffc, RZ, 0xc0, !PT ;  /* 0xfffffffc09097812 */ /* 0x000fe200078ec0ff */
[----:B------:R-:W-:Y:S01]  /*04c0*/  ULDC UR4, c[0x0][0x154] ;  /* 0x0000550000047ab9 */ /* 0x000fe20000000800 */
[----:B------:R-:W-:-:S03]  /*04d0*/  SHF.R.S32.HI R0, RZ, 0x1f, R3 ;  /* 0x0000001fff007819 */ /* 0x000fc60000011403 */
[----:B------:R-:W0:Y:S01]  /*04e0*/  F2I.U32.TRUNC.NTZ R11, R11 ;  /* 0x0000000b000b7305 */ /* 0x000e22000020f000 */
[----:B------:R-:W-:Y:S01]  /*04f0*/  IMAD.IADD R9, R6, 0x1, -R9 ;  /* 0x0000000106097824 */ /* 0x000fe200078e0a09 */
[----:B------:R-:W-:-:S03]  /*0500*/  LEA.HI R0, R0, R3, RZ, 0x2 ;  /* 0x0000000300007211 */ /* 0x000fc600078f10ff */
[----:B------:R-:W-:Y:S01]  /*0510*/  IMAD R10, R10, 0x4, R9 ;  /* 0x000000040a0a7824 */ /* 0x000fe200078e0209 */
[----:B------:R-:W-:Y:S01]  /*0520*/  VOTEU.ALL UP0, P0 ;  /* 0x00000000003f7886 */ /* 0x000fe20000000000 */
[----:B------:R-:W-:Y:S01]  /*0530*/  LOP3.LUT R0, R0, 0xfffffffc, RZ, 0xc0, !PT ;  /* 0xfffffffc00007812 */ /* 0x000fe200078ec0ff */
[----:B------:R-:W-:Y:S01]  /*0540*/  VOTEU.ALL UP1, P0 ;  /* 0x00000000003f7886 */ /* 0x000fe20000020000 */
[C---:B------:R-:W-:Y:S01]  /*0550*/  IMAD.SHL.U32 R19, R10.reuse, 0x4, RZ ;  /* 0x000000040a137824 */ /* 0x040fe200078e00ff */
[----:B------:R-:W-:Y:S01]  /*0560*/  SHF.R.S32.HI R9, RZ, 0x1f, R10 ;  /* 0x0000001fff097819 */ /* 0x000fe2000001140a */
[----:B------:R-:W5:Y:S01]  /*0570*/  @!UP0 S2UR UR7, SR_CgaCtaId ;  /* 0x00000000000789c3 */ /* 0x000f620000008800 */
[----:B------:R-:W-:Y:S01]  /*0580*/  IMAD.IADD R3, R3, 0x1, -R0 ;  /* 0x0000000103037824 */ /* 0x000fe200078e0a00 */
[----:B------:R-:W-:Y:S01]  /*0590*/  @!UP0 UMOV UR6, 0x400 ;  /* 0x0000040000068882 */ /* 0x000fe20000000000 */
[----:B------:R-:W-:Y:S01]  /*05a0*/  LEA.HI R9, R9, R10, RZ, 0x2 ;  /* 0x0000000a09097211 */ /* 0x000fe200078f10ff */
[----:B0-----:R-:W-:Y:S01]  /*05b0*/  IMAD.MOV R15, RZ, RZ, -R11 ;  /* 0x000000ffff0f7224 */ /* 0x001fe200078e0a0b */
[----:B------:R-:W-:-:S02]  /*05c0*/  LOP3.LUT R19, R10, 0xc, R19, 0x78, !PT ;  /* 0x0000000c0a137812 */ /* 0x000fc400078e7813 */
[----:B------:R-:W-:Y:S01]  /*05d0*/  LOP3.LUT R11, R9, 0xfffffffc, RZ, 0xc0, !PT ;  /* 0xfffffffc090b7812 */ /* 0x000fe200078ec0ff */
[----:B--2---:R-:W-:Y:S01]  /*05e0*/  IMAD R6, R12, R15, UR8 ;  /* 0x000000080c067e24 */ /* 0x004fe2000f8e020f */
[----:B-1----:R-:W-:Y:S01]  /*05f0*/  I2FP.F32.U32 R12, R4 ;  /* 0x00000004000c7245 */ /* 0x002fe20000201000 */
[----:B------:R-:W0:Y:S01]  /*0600*/  LDC R9, c[0x0][0x148] ;  /* 0x00005200ff097b82 */ /* 0x000e220000000800 */
[----:B------:R-:W-:Y:S01]  /*0610*/  ISETP.NE.AND P1, PT, R3, 0x3, PT ;  /* 0x000000030300780c */ /* 0x000fe20003f25270 */
[----:B------:R-:W-:Y:S01]  /*0620*/  IMAD.IADD R11, R10, 0x1, -R11 ;  /* 0x000000010a0b7824 */ /* 0x000fe200078e0a0b */
[----:B---3--:R-:W-:Y:S01]  /*0630*/  ISETP.EQ.U32.AND P2, PT, R13, 0x1, PT ;  /* 0x000000010d00780c */ /* 0x008fe20003f42070 */
[----:B------:R-:W-:Y:S01]  /*0640*/  FMUL R12, R12, UR4 ;  /* 0x000000040c0c7c20 */ /* 0x000fe20008400000 */
[----:B------:R-:W-:Y:S01]  /*0650*/  UMOV UR4, 0x20 ;  /* 0x0000002000047882 */ /* 0x000fe20000000000 */
[----:B------:R-:W-:Y:S01]  /*0660*/  ISETP.EQ.OR P1, PT, R3, RZ, !P1 ;  /* 0x000000ff0300720c */ /* 0x000fe20004f22670 */
[----:B------:R-:W-:-:S04]  /*0670*/  @!UP0 UIADD3 UR4, -UR4, 0x100000, URZ ;  /* 0x0010000004048890 */ /* 0x000fc8000fffe13f */
[----:B------:R-:W-:Y:S02]  /*0680*/  @!UP0 USHF.L.U32 UR5, UR4, 0xb, URZ ;  /* 0x0000000b04058899 */ /* 0x000fe4000800063f */
[----:B------:R-:W-:Y:S01]  /*0690*/  @!UP0 USHF.L.U32 UR4, UR4, 0x1, URZ ;  /* 0x0000000104048899 */ /* 0x000fe2000800063f */
[----:B------:R-:W-:Y:S01]  /*06a0*/  ISETP.NE.AND P4, PT, R11, R6, PT ;  /* 0x000000060b00720c */ /* 0x000fe20003f85270 */
[----:B------:R-:W1:Y:S01]  /*06b0*/  F2I.U32.TRUNC.NTZ R12, R12 ;  /* 0x0000000c000c7305 */ /* 0x000e62000020f000 */
[----:B------:R-:W-:Y:S01]  /*06c0*/  ISETP.EQ.AND P1, PT, R2, RZ, P1 ;  /* 0x000000ff0200720c */ /* 0x000fe20000f22270 */
[----:B-----5:R-:W-:-:S03]  /*06d0*/  @!UP0 ULEA UR6, UR7, UR6, 0x18 ;  /* 0x0000000607068291 */ /* 0x020fc6000f8ec03f */
[----:B------:R-:W-:Y:S01]  /*06e0*/  SEL R18, RZ, 0x1, !P1 ;  /* 0x00000001ff127807 */ /* 0x000fe20004800000 */
[----:B------:R-:W-:Y:S01]  /*06f0*/  VOTEU.ALL UP0, P0 ;  /* 0x00000000003f7886 */ /* 0x000fe20000000000 */
[----:B------:R-:W-:Y:S01]  /*0700*/  LOP3.LUT P0, RZ, R8, 0x7, RZ, 0xc0, !PT ;  /* 0x0000000708ff7812 */ /* 0x000fe2000780c0ff */
[----:B------:R-:W-:-:S04]  /*0710*/  VIADD R8, R2, 0xffffffff ;  /* 0xffffffff02087836 */ /* 0x000fc80000000000 */
[----:B------:R-:W-:Y:S02]  /*0720*/  @P4 SHF.R.S32.HI R0, RZ, 0x1f, R19 ;  /* 0x0000001fff004819 */ /* 0x000fe40000011413 */
[----:B------:R-:W-:Y:S01]  /*0730*/  ISETP.LT.U32.AND P0, PT, R19, 0x8, !P0 ;  /* 0x000000081300780c */ /* 0x000fe20004701070 */
[----:B-1----:R-:W-:Y:S01]  /*0740*/  IMAD.MOV R23, RZ, RZ, -R12 ;  /* 0x000000ffff177224 */ /* 0x002fe200078e0a0c */
[----:B------:R-:W-:Y:S01]  /*0750*/  @P4 LEA.HI R0, R0, R19, RZ, 0x2 ;  /* 0x0000001300004211 */ /* 0x000fe200078f10ff */
[----:B------:R-:W1:Y:S02]  /*0760*/  FENCE.VIEW.ASYNC.S ;  /* 0x00000000000073c6 */ /* 0x000e640000000000 */
[----:B-1----:R1:W2:Y:S01]  /*0770*/  @!UP0 SYNCS.EXCH.64 URZ, [UR6+0x70], UR4 ;  /* 0x00007004063f85b2 */ /* 0x0022a20008000100 */
[----:B------:R-:W-:Y:S01]  /*0780*/  ISETP.GE.U32.AND P6, PT, R8, 0x2, PT ;  /* 0x000000020800780c */ /* 0x000fe20003fc6070 */
[----:B0-----:R-:W-:Y:S01]  /*0790*/  IMAD R11, R9, R23, R4 ;  /* 0x00000017090b7224 */ /* 0x001fe200078e0204 */
[----:B------:R-:W-:-:S02]  /*07a0*/  @P4 SHF.R.S32.HI R0, RZ, 0x2, R0 ;  /* 0x00000002ff004819 */ /* 0x000fc40000011400 */
[----:B------:R-:W-:Y:S02]  /*07b0*/  SEL R18, R18, 0x2, P6 ;  /* 0x0000000212127807 */ /* 0x000fe40003000000 */
[----:B------:R-:W-:Y:S02]  /*07c0*/  @P4 ISETP.NE.AND P5, PT, R0, R11, PT ;  /* 0x0000000b0000420c */ /* 0x000fe40003fa5270 */
[----:B------:R-:W-:Y:S02]  /*07d0*/  SEL R11, RZ, 0x1, !P0 ;  /* 0x00000001ff0b7807 */ /* 0x000fe40004000000 */
[----:B------:R-:W-:Y:S02]  /*07e0*/  @P4 SEL R22, RZ, 0x1, P5 ;  /* 0x00000001ff164807 */ /* 0x000fe40002800000 */
[----:B------:R-:W-:Y:S02]  /*07f0*/  LOP3.LUT R0, R95, 0x7f, RZ, 0xc0, !PT ;  /* 0x0000007f5f007812 */ /* 0x000fe400078ec0ff */
[----:B------:R-:W-:Y:S01]  /*0800*/  LOP3.LUT R22, R22, R11, RZ, 0xc0, !PT ;  /* 0x0000000b16167212 */ /* 0x000fe200078ec0ff */
[----:B------:R1:W0:Y:S01]  /*0810*/  @!UP1 SYNCS.EXCH.64 URZ, [UR6+0x78], UR4 ;  /* 0x00007804063f95b2 */ /* 0x0002220008000100 */
[----:B------:R-:W-:Y:S01]  /*0820*/  NOP ;  /* 0x0000000000007918 */ /* 0x000fe20000000000 */
[----:B-12---:R-:W-:Y:S05]  /*0830*/  @!P2 BRA `(.L_x_3) ;  /* 0x000000000008a947 */ /* 0x006fea0003800000 */
[----:B0---4-:R-:W-:Y:S01]  /*0840*/  UCGABAR_ARV ;  /* 0x00000000000079c7 */ /* 0x011fe20008000000 */
[----:B------:R-:W-:Y:S05]  /*0850*/  BRA `(.L_x_4) ;  /* 0x0000000000047947 */ /* 0x000fea0003800000 */
.L_x_3:
[----:B0---4-:R-:W-:Y:S01]  /*0860*/  NOP ;  /* 0x0000000000007918 */ /* 0x011fe20000000000 */
.L_x_4:
[----:B------:R-:W0:Y:S01]  /*0870*/  LDC R2, c[0x0][0x65c] ;  /* 0x00019700ff027b82 */ /* 0x000e220000000800 */
[----:B------:R-:W-:Y:S02]  /*0880*/  IMAD.U32 R10, RZ, RZ, UR8 ;  /* 0x00000008ff0a7e24 */ /* 0x000fe4000f8e00ff */
[----:B------:R-:W-:Y:S01]  /*0890*/  IMAD.MOV.U32 R11, RZ, RZ, RZ ;  /* 0x000000ffff0b7224 */ /* 0x000fe200078e00ff */
[----:B0-----:R-:W-:-:S04]  /*08a0*/  ISETP.NE.AND P1, PT, R2, 0x1, PT ;  /* 0x000000010200780c */ /* 0x001fc80003f25270 */
[----:B------:R-:W-:-:S09]  /*08b0*/  P2R R5, PR, RZ, 0x2 ;  /* 0x00000002ff057803 */ /* 0x000fd20000000000 */
[----:B------:R-:W0:Y:S01]  /*08c0*/  @P1 LDC R17, c[0x0][0x10] ;  /* 0x00000400ff111b82 */ /* 0x000e220000000800 */
[----:B------:R-:W-:Y:S02]  /*08d0*/  @P1 IMAD.MOV.U32 R5, RZ, RZ, RZ ;  /* 0x000000ffff051224 */ /* 0x000fe400078e00ff */
[----:B------:R-:W-:-:S05]  /*08e0*/  @P1 IMAD.MOV.U32 R15, RZ, RZ, RZ ;  /* 0x000000ffff0f1224 */ /* 0x000fca00078e00ff */
[----:B------:R-:W1:Y:S01]  /*08f0*/  @!P1 LDC R13, c[0x0][0xc] ;  /* 0x00000300ff0d9b82 */ /* 0x000e620000000800 */
[----:B------:R-:W-:Y:S01]  /*0900*/  ULDC UR4, c[0x0][0xc] ;  /* 0x0000030000047ab9 */ /* 0x000fe20000000800 */
[----:B------:R-:W-:Y:S01]  /*0910*/  ULDC UR5, c[0x0][0x10] ;  /* 0x0000040000057ab9 */ /* 0x000fe20000000800 */
[----:B------:R-:W-:Y:S01]  /*0920*/  ULDC UR6, c[0x0][0x14] ;  /* 0x0000050000067ab9 */ /* 0x000fe20000000800 */
[----:B------:R-:W-:-:S04]  /*0930*/  UIMAD.WIDE.U32 UR4, UR4, UR5, URZ ;  /* 0x00000005040472a5 */ /* 0x000fc8000f8e003f */
[----:B------:R-:W-:Y:S02]  /*0940*/  UIMAD.WIDE.U32 UR36, UR4, UR6, URZ ;  /* 0x00000006042472a5 */ /* 0x000fe4000f8e003f */
[----:B------:R-:W-:-:S04]  /*0950*/  UIMAD UR42, UR5, UR6, URZ ;  /* 0x00000006052a72a4 */ /* 0x000fc8000f8e023f */
[----:B------:R-:W-:Y:S01]  /*0960*/  UIADD3 UR42, UR37, UR42, URZ ;  /* 0x0000002a252a7290 */ /* 0x000fe2000fffe03f */
[----:B0-----:R-:W-:-:S04]  /*0970*/  @P1 IMAD.WIDE.U32 R16, R17, UR8, R4 ;  /* 0x0000000811101c25 */ /* 0x001fc8000f8e0004 */
[----:B------:R-:W-:Y:S02]  /*0980*/  @P1 IMAD.IADD R17, R17, 0x1, R15 ;  /* 0x0000000111111824 */ /* 0x000fe400078e020f */
[----:B-1----:R-:W-:-:S04]  /*0990*/  @!P1 IMAD.WIDE.U32 R10, R4, R13, R10 ;  /* 0x0000000d040a9225 */ /* 0x002fc800078e000a */
[----:B------:R-:W-:Y:S02]  /*09a0*/  @!P1 IMAD.MOV.U32 R16, RZ, RZ, R10 ;  /* 0x000000ffff109224 */ /* 0x000fe400078e000a */
[----:B------:R-:W-:Y:S01]  /*09b0*/  @!P1 IMAD.MOV.U32 R17, RZ, RZ, R11 ;  /* 0x000000ffff119224 */ /* 0x000fe200078e000b */
[----:B------:R-:W-:Y:S06]  /*09c0*/  @!P2 BRA `(.L_x_5) ;  /* 0x00000000000ca947 */ /* 0x000fec0003800000 */
[----:B------:R-:W-:Y:S01]  /*09d0*/  UCGABAR_WAIT ;  /* 0x0000000000007dc7 */ /* 0x000fe20008000000 */
[----:B------:R-:W-:Y:S01]  /*09e0*/  CCTL.IVALL ;  /* 0x00000000ff00798f */ /* 0x000fe20002000000 */
[----:B------:R-:W-:Y:S05]  /*09f0*/  BRA `(.L_x_6) ;  /* 0x0000000000047947 */ /* 0x000fea0003800000 */
.L_x_5:
[----:B------:R-:W-:Y:S06]  /*0a00*/  BAR.SYNC.DEFER_BLOCKING 0x0 ;  /* 0x0000000000007b1d */ /* 0x000fec0000010000 */
.L_x_6:
[----:B------:R-:W-:Y:S05]  /*0a10*/  @!P3 BRA `(.L_x_7) ;  /* 0x0000005c00a8b947 */ /* 0x000fea0003800000 */
[----:B------:R-:W-:-:S13]  /*0a20*/  ISETP.GT.U32.AND P0, PT, R8, 0x1, PT ;  /* 0x000000010800780c */ /* 0x000fda0003f04070 */
[----:B------:R-:W-:Y:S05]  /*0a30*/  @P0 EXIT ;  /* 0x000000000000094d */ /* 0x000fea0003800000 */
[----:B------:R-:W-:Y:S01]  /*0a40*/  ULDC.64 UR4, c[0x0][0x650] ;  /* 0x0001940000047ab9 */ /* 0x000fe20000000a00 */
[----:B------:R-:W-:Y:S01]  /*0a50*/  PRMT R3, RZ, 0x7610, R3 ;  /* 0x00007610ff037816 */ /* 0x000fe20000000003 */
[----:B------:R-:W-:Y:S01]  /*0a60*/  IMAD.MOV.U32 R103, RZ, RZ, -0x1 ;  /* 0xffffffffff677424 */ /* 0x000fe200078e00ff */
[----:B------:R-:W-:Y:S01]  /*0a70*/  ISETP.GE.U32.AND P0, PT, R16, UR4, PT ;  /* 0x0000000410007c0c */ /* 0x000fe2000bf06070 */
[----:B------:R-:W-:Y:S02]  /*0a80*/  IMAD.MOV.U32 R100, RZ, RZ, -0x1 ;  /* 0xffffffffff647424 */ /* 0x000fe400078e00ff */
[----:B------:R-:W-:Y:S01]  /*0a90*/  IMAD.MOV.U32 R101, RZ, RZ, -0x1 ;  /* 0xffffffffff657424 */ /* 0x000fe200078e00ff */
[----:B------:R-:W-:-:S13]  /*0aa0*/  ISETP.GE.U32.AND.EX P0, PT, R17, UR5, PT, P0 ;  /* 0x0000000511007c0c */ /* 0x000fda000bf06100 */
[----:B------:R-:W-:Y:S05]  /*0ab0*/  @P0 BRA `(.L_x_8) ;  /* 0x0000000400280947 */ /* 0x000fea0003800000 */
[----:B------:R-:W0:Y:S01]  /*0ac0*/  LDC.64 R24, c[0x0][0x628] ;  /* 0x00018a00ff187b82 */ /* 0x000e220000000a00 */
[----:B------:R-:W-:Y:S02]  /*0ad0*/  IMAD.MOV.U32 R10, RZ, RZ, R16 ;  /* 0x000000ffff0a7224 */ /* 0x000fe400078e0010 */
[----:B------:R-:W-:-:S05]  /*0ae0*/  IMAD.MOV.U32 R11, RZ, RZ, R17 ;  /* 0x000000ffff0b7224 */ /* 0x000fca00078e0011 */
[----:B------:R-:W1:Y:S08]  /*0af0*/  LDC R8, c[0x0][0x630] ;  /* 0x00018c00ff087b82 */ /* 0x000e700000000800 */
[----:B------:R-:W2:Y:S01]  /*0b00*/  LDC.64 R26, c[0x0][0x620] ;  /* 0x00018800ff1a7b82 */ /* 0x000ea20000000a00 */
[----:B0-----:R-:W-:-:S04]  /*0b10*/  ISETP.NE.U32.AND P0, PT, R24, RZ, PT ;  /* 0x000000ff1800720c */ /* 0x001fc80003f05070 */
[----:B------:R-:W-:-:S13]  /*0b20*/  ISETP.NE.AND.EX P0, PT, R25, RZ, PT, P0 ;  /* 0x000000ff1900720c */ /* 0x000fda0003f05300 */
[----:B-12---:R-:W-:Y:S05]  /*0b30*/  @!P0 BRA `(.L_x_9) ;  /* 0x0000000000288947 */ /* 0x006fea0003800000 */
[----:B------:R-:W0:Y:S02]  /*0b40*/  LDC R3, c[0x0][0x634] ;  /* 0x00018d00ff037b82 */ /* 0x000e240000000800 */
[----:B0-----:R-:W-:-:S05]  /*0b50*/  IADD3 R3, P0, R16, R3, RZ ;  /* 0x0000000310037210 */ /* 0x001fca0007f1e0ff */
[----:B------:R-:W-:-:S04]  /*0b60*/  IMAD.X R21, RZ, RZ, R17, P0 ;  /* 0x000000ffff157224 */ /* 0x000fc800000e0611 */
[----:B------:R-:W-:-:S04]  /*0b70*/  IMAD.WIDE.U32 R10, R21, R24, RZ ;  /* 0x00000018150a7225 */ /* 0x000fc800078e00ff */
[----:B------:R-:W-:-:S04]  /*0b80*/  IMAD.WIDE.U32 R12, P0, R3, R25, R10 ;  /* 0x00000019030c7225 */ /* 0x000fc8000780000a */
[----:B------:R-:W-:-:S04]  /*0b90*/  IMAD.WIDE.U32 R10, R3, R24, RZ ;  /* 0x00000018030a7225 */ /* 0x000fc800078e00ff */
[----:B------:R-:W-:Y:S01]  /*0ba0*/  IMAD.X R15, RZ, RZ, RZ, P0 ;  /* 0x000000ffff0f7224 */ /* 0x000fe200000e06ff */
[----:B------:R-:W-:Y:S01]  /*0bb0*/  IADD3 RZ, P0, R11, R12, RZ ;  /* 0x0000000c0bff7210 */ /* 0x000fe20007f1e0ff */
[----:B------:R-:W-:-:S04]  /*0bc0*/  IMAD.MOV.U32 R14, RZ, RZ, R13 ;  /* 0x000000ffff0e7224 */ /* 0x000fc800078e000d */
[----:B------:R-:W-:-:S08]  /*0bd0*/  IMAD.WIDE.U32.X R10, R21, R25, R14, P0 ;  /* 0x00000019150a7225 */ /* 0x000fd000000e040e */
.L_x_9:
[----:B------:R-:W0:Y:S01]  /*0be0*/  LDC.64 R30, c[0x0][0x640] ;  /* 0x00019000ff1e7b82 */ /* 0x000e220000000a00 */
[-CC-:B------:R-:W-:Y:S01]  /*0bf0*/  SHF.R.U64 R101, R10, R8.reuse, R11.reuse ;  /* 0x000000080a657219 */ /* 0x180fe2000000120b */
[----:B------:R-:W-:Y:S01]  /*0c00*/  IMAD R29, R9, R23, R4 ;  /* 0x00000017091d7224 */ /* 0x000fe200078e0204 */
[----:B------:R-:W-:Y:S01]  /*0c10*/  SHF.R.U32.HI R3, RZ, R8, R11 ;  /* 0x00000008ff037219 */ /* 0x000fe2000001160b */
[----:B------:R-:W-:Y:S01]  /*0c20*/  IMAD.MOV.U32 R23, RZ, RZ, 0x1 ;  /* 0x00000001ff177424 */ /* 0x000fe200078e00ff */
[----:B------:R-:W-:-:S03]  /*0c30*/  IADD3 R5, P0, RZ, -R101, RZ ;  /* 0x80000065ff057210 */ /* 0x000fc60007f1e0ff */
[----:B------:R-:W1:Y:S02]  /*0c40*/  LDC R12, c[0x0][0x618] ;  /* 0x00018600ff0c7b82 */ /* 0x000e640000000800 */
[----:B------:R-:W-:Y:S02]  /*0c50*/  IMAD.X R3, RZ, RZ, ~R3, P0 ;  /* 0x000000ffff037224 */ /* 0x000fe400000e0e03 */
[----:B------:R-:W-:-:S04]  /*0c60*/  IMAD.WIDE.U32 R10, R5, R26, R16 ;  /* 0x0000001a050a7225 */ /* 0x000fc800078e0010 */
[----:B------:R-:W2:Y:S01]  /*0c70*/  LDC R20, c[0x0][0x608] ;  /* 0x00018200ff147b82 */ /* 0x000ea20000000800 */
[----:B------:R-:W-:Y:S02]  /*0c80*/  IMAD R8, R3, R26, RZ ;  /* 0x0000001a03087224 */ /* 0x000fe400078e02ff */
[----:B------:R-:W-:Y:S02]  /*0c90*/  IMAD.MOV.U32 R3, RZ, RZ, -0x1 ;  /* 0xffffffffff037424 */ /* 0x000fe400078e00ff */
[----:B------:R-:W-:-:S03]  /*0ca0*/  IMAD R5, R5, R27, R8 ;  /* 0x0000001b05057224 */ /* 0x000fc600078e0208 */
[----:B------:R-:W3:Y:S01]  /*0cb0*/  LDC R28, c[0x0][0x658] ;  /* 0x00019600ff1c7b82 */ /* 0x000ee20000000800 */
[----:B------:R-:W-:Y:S01]  /*0cc0*/  IMAD.IADD R5, R11, 0x1, R5 ;  /* 0x000000010b057824 */ /* 0x000fe200078e0205 */
[----:B0-----:R-:W-:-:S04]  /*0cd0*/  ISETP.NE.U32.AND P0, PT, R30, RZ, PT ;  /* 0x000000ff1e00720c */ /* 0x001fc80003f05070 */
[----:B------:R-:W-:Y:S02]  /*0ce0*/  ISETP.NE.AND.EX P0, PT, R31, RZ, PT, P0 ;  /* 0x000000ff1f00720c */ /* 0x000fe40003f05300 */
[----:B------:R-:W0:Y:S01]  /*0cf0*/  LDC R24, c[0x0][0x600] ;  /* 0x00018000ff187b82 */ /* 0x000e220000000800 */
[-CC-:B-1----:R-:W-:Y:S02]  /*0d00*/  SHF.R.U64 R14, R10, R12.reuse, R5.reuse ;  /* 0x0000000c0a0e7219 */ /* 0x182fe40000001205 */
[----:B------:R-:W-:-:S05]  /*0d10*/  SHF.R.U32.HI R5, RZ, R12, R5 ;  /* 0x0000000cff057219 */ /* 0x000fca0000011605 */
[----:B------:R-:W1:Y:S01]  /*0d20*/  LDC R15, c[0x0][0x648] ;  /* 0x00019200ff0f7b82 */ /* 0x000e620000000800 */
[-CC-:B--2---:R-:W-:Y:S02]  /*0d30*/  SHF.R.U64 R27, R14, R20.reuse, R5.reuse ;  /* 0x000000140e1b7219 */ /* 0x184fe40000001205 */
[----:B------:R-:W-:-:S05]  /*0d40*/  SHF.R.U32.HI R5, RZ, R20, R5 ;  /* 0x00000014ff057219 */ /* 0x000fca0000011605 */
[----:B------:R-:W2:Y:S01]  /*0d50*/  LDC R21, c[0x0][0x638] ;  /* 0x00018e00ff157b82 */ /* 0x000ea20000000800 */
[-CC-:B---3--:R-:W-:Y:S02]  /*0d60*/  SHF.R.U64 R20, R27, R28.reuse, R5.reuse ;  /* 0x0000001c1b147219 */ /* 0x188fe40000001205 */
[-C--:B------:R-:W-:Y:S02]  /*0d70*/  SHF.L.U32 R3, R3, R28.reuse, RZ ;  /* 0x0000001c03037219 */ /* 0x080fe400000006ff */
[----:B------:R-:W-:Y:S01]  /*0d80*/  SHF.R.U32.HI R5, RZ, R28, R5 ;  /* 0x0000001cff057219 */ /* 0x000fe20000011605 */
[----:B------:R-:W-:Y:S01]  /*0d90*/  IMAD.MOV.U32 R4, RZ, RZ, R20 ;  /* 0x000000ffff047224 */ /* 0x000fe200078e0014 */
[----:B------:R-:W-:Y:S01]  /*0da0*/  LOP3.LUT R12, RZ, R3, RZ, 0x33, !PT ;  /* 0x00000003ff0c7212 */ /* 0x000fe200078e33ff */
[----:B------:R-:W3:Y:S01]  /*0db0*/  LDC R25, c[0x0][0x610] ;  /* 0x00018400ff197b82 */ /* 0x000ee20000000800 */
[----:B------:R-:W-:Y:S05]  /*0dc0*/  @!P0 BRA `(.L_x_10) ;  /* 0x0000000000288947 */ /* 0x000fea0003800000 */
[----:B------:R-:W4:Y:S02]  /*0dd0*/  LDC R3, c[0x0][0x64c] ;  /* 0x00019300ff037b82 */ /* 0x000f240000000800 */
[----:B----4-:R-:W-:-:S05]  /*0de0*/  IADD3 R3, P0, R20, R3, RZ ;  /* 0x0000000314037210 */ /* 0x010fca0007f1e0ff */
        /* <DEDUP_REMOVED lines=8> */
.L_x_10:
[----:B-1----:R-:W-:Y:S01]  /*0e70*/  SHF.R.U64 R4, R4, R15, R5 ;  /* 0x0000000f04047219 */ /* 0x002fe20000001205 */
[----:B0-----:R-:W-:Y:S01]  /*0e80*/  VIADD R5, R24, 0xffffffff ;  /* 0xffffffff18057836 */ /* 0x001fe20000000000 */
[----:B------:R-:W-:Y:S02]  /*0e90*/  SHF.L.U32 R3, R23, R28, RZ ;  /* 0x0000001c17037219 */ /* 0x000fe400000006ff */
[----:B------:R-:W-:Y:S01]  /*0ea0*/  LOP3.LUT R12, R27, R12, RZ, 0xc0, !PT ;  /* 0x0000000c1b0c7212 */ /* 0x000fe200078ec0ff */
[----:B------:R-:W-:Y:S01]  /*0eb0*/  IMAD.MOV R8, RZ, RZ, -R4 ;  /* 0x000000ffff087224 */ /* 0x000fe200078e0a04 */
[----:B------:R-:W-:Y:S02]  /*0ec0*/  SEL R6, R6, R29, !P1 ;  /* 0x0000001d06067207 */ /* 0x000fe40004800000 */
[----:B------:R-:W-:Y:S01]  /*0ed0*/  LOP3.LUT R5, R14, R5, RZ, 0xc0, !PT ;  /* 0x000000050e057212 */ /* 0x000fe200078ec0ff */
[----:B------:R-:W-:Y:S02]  /*0ee0*/  IMAD R9, R3, R4, R12 ;  /* 0x0000000403097224 */ /* 0x000fe400078e020c */
[----:B--2---:R-:W-:-:S02]  /*0ef0*/  IMAD R3, R8, R21, R20 ;  /* 0x0000001508037224 */ /* 0x004fc400078e0214 */
[----:B---3--:R-:W-:Y:S02]  /*0f00*/  IMAD R6, R9, R25, R6 ;  /* 0x0000001909067224 */ /* 0x008fe400078e0206 */
[----:B------:R-:W-:Y:S02]  /*0f10*/  IMAD R103, R3, R24, R5 ;  /* 0x0000001803677224 */ /* 0x000fe400078e0205 */
[----:B------:R-:W-:-:S03]  /*0f20*/  IMAD.MOV.U32 R4, RZ, RZ, 0x1 ;  /* 0x00000001ff047424 */ /* 0x000fc600078e00ff */
[----:B------:R-:W-:Y:S02]  /*0f30*/  SEL R100, R103, R6, !P1 ;  /* 0x0000000667647207 */ /* 0x000fe40004800000 */
[----:B------:R-:W-:Y:S02]  /*0f40*/  PRMT R3, R4, 0x7610, R3 ;  /* 0x0000761004037816 */ /* 0x000fe40000000003 */
[----:B------:R-:W-:-:S07]  /*0f50*/  SEL R103, R6, R103, !P1 ;  /* 0x0000006706677207 */ /* 0x000fce0004800000 */
.L_x_8:
[----:B------:R-:W-:-:S08]  /*0f60*/  NOP ;  /* 0x0000000000007918 */ /* 0x000fd00000000000 */
[----:B------:R-:W0:Y:S02]  /*0f70*/  USETMAXREG.TRY_ALLOC.CTAPOOL UP0, 0xe8 ;  /* 0x000000e8000079c8 */ /* 0x000e240008000600 */
[----:B0-----:R-:W-:-:S13]  /*0f80*/  PLOP3.LUT P0, PT, PT, PT, UP0, 0x80, 0x0 ;  /* 0x000000000000781c */ /* 0x001fda0003f0f008 */
[----:B------:R-:W-:Y:S05]  /*0f90*/  @!P0 BRA `(.L_x_8) ;  /* 0xfffffffc00f08947 */ /* 0x000fea000383ffff */
[----:B------:R-:W-:Y:S01]  /*0fa0*/  ULDC.64 UR4, c[0x0][0x598] ;  /* 0x0001660000047ab9 */ /* 0x000fe20000000a00 */
[----:B------:R-:W-:Y:S01]  /*0fb0*/  ULDC.64 UR38, c[0x0][0x208] ;  /* 0x0000820000267ab9 */ /* 0x000fe20000000a00 */
[----:B------:R-:W-:-:S04]  /*0fc0*/  ISETP.NE.U32.AND P0, PT, RZ, UR4, PT ;  /* 0x00000004ff007c0c */ /* 0x000fc8000bf05070 */
[----:B------:R-:W-:-:S13]  /*0fd0*/  ISETP.NE.AND.EX P0, PT, RZ, UR5, PT, P0 ;  /* 0x00000005ff007c0c */ /* 0x000fda000bf05300 */
[----:B------:R-:W-:Y:S05]  /*0fe0*/  @!P0 BRA `(.L_x_11) ;  /* 0x00000000001c8947 */ /* 0x000fea0003800000 */
[----:B------:R-:W0:Y:S02]  /*0ff0*/  LDC.64 R4, c[0x0][0x598] ;  /* 0x00016600ff047b82 */ /* 0x000e240000000a00 */
[----:B0-----:R-:W2:Y:S02]  /*1000*/  LDG.E.64 R4, desc[UR38][R4.64] ;  /* 0x0000002604047981 */ /* 0x001ea4000c1e1b00 */
[----:B--2---:R-:W-:-:S04]  /*1010*/  ISETP.NE.U32.AND P0, PT, R4, RZ, PT ;  /* 0x000000ff0400720c */ /* 0x004fc80003f05070 */
[----:B------:R-:W-:-:S13]  /*1020*/  ISETP.NE.AND.EX P0, PT, R5, RZ, PT, P0 ;  /* 0x000000ff0500720c */ /* 0x000fda0003f05300 */
[----:B------:R-:W-:Y:S05]  /*1030*/  @!P0 BRA `(.L_x_11) ;  /* 0x0000000000088947 */ /* 0x000fea0003800000 */
[----:B------:R0:W5:Y:S01]  /*1040*/  LD.E R23, desc[UR38][R4.64] ;  /* 0x0000002604177980 */ /* 0x000162000c101900 */
[----:B------:R-:W-:Y:S05]  /*1050*/  BRA `(.L_x_12) ;  /* 0x0000000000247947 */ /* 0x000fea0003800000 */
.L_x_11:
[----:B------:R-:W-:Y:S02]  /*1060*/  ULDC.64 UR4, c[0x0][0x588] ;  /* 0x0001620000047ab9 */ /* 0x000fe40000000a00 */
[----:B------:R-:W-:-:S04]  /*1070*/  ISETP.NE.U32.AND P0, PT, RZ, UR4, PT ;  /* 0x00000004ff007c0c */ /* 0x000fc8000bf05070 */
[----:B------:R-:W-:-:S13]  /*1080*/  ISETP.NE.AND.EX P0, PT, RZ, UR5, PT, P0 ;  /* 0x00000005ff007c0c */ /* 0x000fda000bf05300 */
[----:B------:R-:W-:Y:S05]  /*1090*/  @!P0 BRA `(.L_x_13) ;  /* 0x00000000000c8947 */ /* 0x000fea0003800000 */
[----:B------:R-:W0:Y:S02]  /*10a0*/  LDC.64 R4, c[0x0][0x588] ;  /* 0x00016200ff047b82 */ /* 0x000e240000000a00 */
[----:B0-----:R1:W5:Y:S01]  /*10b0*/  LDG.E R23, desc[UR38][R4.64] ;  /* 0x0000002604177981 */ /* 0x001362000c1e1900 */
[----:B------:R-:W-:Y:S05]  /*10c0*/  BRA `(.L_x_12) ;  /* 0x0000000000087947 */ /* 0x000fea0003800000 */
.L_x_13:
[----:B------:R-:W-:Y:S02]  /*10d0*/  ULDC UR4, c[0x0][0x580] ;  /* 0x0001600000047ab9 */ /* 0x000fe40000000800 */
[----:B------:R-:W-:-:S07]  /*10e0*/  IMAD.U32 R23, RZ, RZ, UR4 ;  /* 0x00000004ff177e24 */ /* 0x000fce000f8e00ff */
.L_x_12:
[----:B------:R-:W-:Y:S02]  /*10f0*/  ULDC.64 UR4, c[0x0][0x5a0] ;  /* 0x0001680000047ab9 */ /* 0x000fe40000000a00 */
[----:B------:R-:W-:-:S04]  /*1100*/  ISETP.NE.U32.AND P0, PT, RZ, UR4, PT ;  /* 0x00000004ff007c0c */ /* 0x000fc8000bf05070 */
[----:B------:R-:W-:-:S13]  /*1110*/  ISETP.NE.AND.EX P0, PT, RZ, UR5, PT, P0 ;  /* 0x00000005ff007c0c */ /* 0x000fda000bf05300 */
[----:B------:R-:W-:Y:S05]  /*1120*/  @!P0 BRA `(.L_x_14) ;  /* 0x00000000001c8947 */ /* 0x000fea0003800000 */
[----:B01----:R-:W0:Y:S02]  /*1130*/  LDC.64 R4, c[0x0][0x5a0] ;  /* 0x00016800ff047b82 */ /* 0x003e240000000a00 */
[----:B0-----:R-:W2:Y:S02]  /*1140*/  LDG.E.64 R4, desc[UR38][R4.64] ;  /* 0x0000002604047981 */ /* 0x001ea4000c1e1b00 */
[----:B--2---:R-:W-:-:S04]  /*1150*/  ISETP.NE.U32.AND P0, PT, R4, RZ, PT ;  /* 0x000000ff0400720c */ /* 0x004fc80003f05070 */
[----:B------:R-:W-:-:S13]  /*1160*/  ISETP.NE.AND.EX P0, PT, R5, RZ, PT, P0 ;  /* 0x000000ff0500720c */ /* 0x000fda0003f05300 */
[----:B------:R-:W-:Y:S05]  /*1170*/  @!P0 BRA `(.L_x_14) ;  /* 0x0000000000088947 */ /* 0x000fea0003800000 */
[----:B------:R0:W5:Y:S01]  /*1180*/  LD.E R90, desc[UR38][R4.64] ;  /* 0x00000026045a7980 */ /* 0x000162000c101900 */
[----:B------:R-:W-:Y:S05]  /*1190*/  BRA `(.L_x_15) ;  /* 0x0000000000247947 */ /* 0x000fea0003800000 */
.L_x_14:
[----:B------:R-:W-:Y:S02]  /*11a0*/  ULDC.64 UR4, c[0x0][0x590] ;  /* 0x0001640000047ab9 */ /* 0x000fe40000000a00 */
[----:B------:R-:W-:-:S04]  /*11b0*/  ISETP.NE.U32.AND P0, PT, RZ, UR4, PT ;  /* 0x00000004ff007c0c */ /* 0x000fc8000bf05070 */
[----:B------:R-:W-:-:S13]  /*11c0*/  ISETP.NE.AND.EX P0, PT, RZ, UR5, PT, P0 ;  /* 0x00000005ff007c0c */ /* 0x000fda000bf05300 */
[----:B------:R-:W-:Y:S05]  /*11d0*/  @!P0 BRA `(.L_x_16) ;  /* 0x00000000000c8947 */ /* 0x000fea0003800000 */
[----:B------:R-:W2:Y:S02]  /*11e0*/  LDC.64 R90, c[0x0][0x590] ;  /* 0x00016400ff5a7b82 */ /* 0x000ea40000000a00 */
[----:B--2---:R2:W5:Y:S01]  /*11f0*/  LDG.E R90, desc[UR38][R90.64] ;  /* 0x000000265a5a7981 */ /* 0x004562000c1e1900 */
[----:B------:R-:W-:Y:S05]  /*1200*/  BRA `(.L_x_15) ;  /* 0x0000000000087947 */ /* 0x000fea0003800000 */
.L_x_16:
[----:B------:R-:W-:Y:S02]  /*1210*/  ULDC UR4, c[0x0][0x584] ;  /* 0x0001610000047ab9 */ /* 0x000fe40000000800 */
[----:B------:R-:W-:-:S07]  /*1220*/  IMAD.U32 R90, RZ, RZ, UR4 ;  /* 0x00000004ff5a7e24 */ /* 0x000fce000f8e00ff */
.L_x_15:
[----:B------:R-:W-:-:S13]  /*1230*/  LOP3.LUT P0, RZ, R3, 0xff, RZ, 0xc0, !PT ;  /* 0x000000ff03ff7812 */ /* 0x000fda000780c0ff */
[----:B------:R-:W-:Y:S05]  /*1240*/  @!P0 EXIT ;  /* 0x000000000000894d */ /* 0x000fea0003800000 */
[----:B------:R-:W3:Y:S01]  /*1250*/  LDC R93, c[0x0][0x658] ;  /* 0x00019600ff5d7b82 */ /* 0x000ee20000000800 */
[----:B------:R-:W-:Y:S01]  /*1260*/  LOP3.LUT R7, R7, 0x1, RZ, 0xc0, !PT ;  /* 0x0000000107077812 */ /* 0x000fe200078ec0ff */
[----:B------:R-:W-:Y:S01]  /*1270*/  ULDC.64 UR6, c[0x0][0x288] ;  /* 0x0000a20000067ab9 */ /* 0x000fe20000000a00 */
[----:B------:R-:W-:Y:S01]  /*1280*/  SHF.R.U32.HI R3, RZ, 0x2, R95 ;  /* 0x00000002ff037819 */ /* 0x000fe2000001165f */
[----:B------:R-:W-:Y:S01]  /*1290*/  UIADD3 UR4, UR7, 0x3f, URZ ;  /* 0x0000003f07047890 */ /* 0x000fe2000fffe03f */
[----:B------:R-:W-:Y:S01]  /*12a0*/  SHF.R.U32.HI R0, RZ, 0x1, R0 ;  /* 0x00000001ff007819 */ /* 0x000fe20000011600 */
[----:B------:R-:W-:Y:S01]  /*12b0*/  IMAD.SHL.U32 R88, R7, 0x40, RZ ;  /* 0x0000004007587824 */ /* 0x000fe200078e00ff */
[----:B------:R-:W-:Y:S01]  /*12c0*/  LOP3.LUT R3, R3, 0x7, RZ, 0xc0, !PT ;  /* 0x0000000703037812 */ /* 0x000fe200078ec0ff */
[----:B------:R-:W4:Y:S01]  /*12d0*/  LDC.64 R8, c[0x0][0x5c8] ;  /* 0x00017200ff087b82 */ /* 0x000f220000000a00 */
[----:B------:R-:W-:Y:S01]  /*12e0*/  USHF.R.S32.HI UR5, URZ, 0x1f, UR4 ;  /* 0x0000001f3f057899 */ /* 0x000fe20008011404 */
[----:B------:R-:W-:Y:S01]  /*12f0*/  LOP3.LUT R0, R0, 0x30, RZ, 0xc0, !PT ;  /* 0x0000003000007812 */ /* 0x000fe200078ec0ff */
[----:B------:R-:W-:Y:S01]  /*1300*/  IMAD.MOV.U32 R6, RZ, RZ, 0x1 ;  /* 0x00000001ff067424 */ /* 0x000fe200078e00ff */
[--C-:B------:R-:W-:Y:S01]  /*1310*/  LOP3.LUT R88, R88, 0x40, R3.reuse, 0xe2, !PT ;  /* 0x0000004058587812 */ /* 0x100fe200078ee203 */
[----:B------:R-:W-:Y:S01]  /*1320*/  ULEA.HI UR5, UR5, UR4, URZ, 0x6 ;  /* 0x0000000405057291 */ /* 0x000fe2000f8f303f */
[-C--:B01----:R-:W-:Y:S01]  /*1330*/  IADD3 R4, RZ, -R0.reuse, -R3 ;  /* 0x80000000ff047210 */ /* 0x083fe20007ffe803 */
[----:B------:R-:W-:Y:S01]  /*1340*/  IMAD.U32 R5, RZ, RZ, UR6 ;  /* 0x00000006ff057e24 */ /* 0x000fe2000f8e00ff */
[----:B------:R-:W0:Y:S01]  /*1350*/  LDC R97, c[0x0][0x600] ;  /* 0x00018000ff617b82 */ /* 0x000e220000000800 */
[----:B------:R-:W-:Y:S01]  /*1360*/  LOP3.LUT R88, R88, R0, RZ, 0xfc, !PT ;  /* 0x0000000058587212 */ /* 0x000fe200078efcff */
[----:B------:R-:W-:Y:S01]  /*1370*/  IMAD.MOV.U32 R0, RZ, RZ, -0x1 ;  /* 0xffffffffff007424 */ /* 0x000fe200078e00ff */
[----:B------:R-:W-:Y:S01]  /*1380*/  USHF.R.S32.HI UR43, URZ, 0x6, UR5 ;  /* 0x000000063f2b7899 */ /* 0x000fe20008011405 */
[----:B------:R-:W-:Y:S01]  /*1390*/  LOP3.LUT R94, R95, 0x3, RZ, 0xc0, !PT ;  /* 0x000000035f5e7812 */ /* 0x000fe200078ec0ff */
[----:B------:R-:W-:Y:S01]  /*13a0*/  IMAD R4, R7, -0x40, R4 ;  /* 0xffffffc007047824 */ /* 0x000fe200078e0204 */
[C---:B------:R-:W-:Y:S01]  /*13b0*/  LOP3.LUT R96, R95.reuse, 0x80, RZ, 0xc0, !PT ;  /* 0x000000805f607812 */ /* 0x040fe200078ec0ff */
[----:B------:R-:W-:Y:S01]  /*13c0*/  UISETP.LT.AND UP0, UPT, UR43, 0x1, UPT ;  /* 0x000000012b00788c */ /* 0x000fe2000bf01270 */
[-C--:B---3--:R-:W-:Y:S01]  /*13d0*/  SHF.L.U32 R0, R0, R93.reuse, RZ ;  /* 0x0000005d00007219 */ /* 0x088fe200000006ff */
[----:B------:R-:W-:Y:S01]  /*13e0*/  ULDC UR4, c[0x0][0x284] ;  /* 0x0000a10000047ab9 */ /* 0x000fe20000000800 */
[----:B------:R-:W-:Y:S01]  /*13f0*/  IMAD R94, R94, -0x2, R5 ;  /* 0xfffffffe5e5e7824 */ /* 0x000fe200078e0205 */
[----:B------:R-:W-:Y:S01]  /*1400*/  USEL UR44, UR43, 0x1, UP0 ;  /* 0x000000012b2c7887 */ /* 0x000fe20008000000 */
[----:B------:R-:W-:Y:S01]  /*1410*/  SHF.L.U32 R93, R6, R93, RZ ;  /* 0x0000005d065d7219 */ /* 0x000fe200000006ff */
[----:B------:R-:W-:Y:S01]  /*1420*/  IMAD.SHL.U32 R95, R95, 0x2, RZ ;  /* 0x000000025f5f7824 */ /* 0x000fe200078e00ff */
[----:B------:R-:W-:Y:S01]  /*1430*/  LOP3.LUT R102, R18, 0x1, RZ, 0xfc, !PT ;  /* 0x0000000112667812 */ /* 0x000fe200078efcff */
[----:B------:R-:W-:Y:S01]  /*1440*/  VIADD R99, R4, UR4 ;  /* 0x0000000404637c36 */ /* 0x000fe20008000000 */
[C---:B----4-:R-:W-:Y:S01]  /*1450*/  SHF.L.U64.HI R92, R8.reuse, 0x3, R9 ;  /* 0x00000003085c7819 */ /* 0x050fe20000010209 */
[----:B--2---:R-:W-:Y:S01]  /*1460*/  IMAD.SHL.U32 R91, R8, 0x8, RZ ;  /* 0x00000008085b7824 */ /* 0x004fe200078e00ff */
[----:B------:R-:W-:Y:S01]  /*1470*/  SHF.R.U32.HI R96, RZ, 0x7, R96 ;  /* 0x00000007ff607819 */ /* 0x000fe20000011660 */
[----:B------:R-:W-:Y:S01]  /*1480*/  IMAD.MOV.U32 R89, RZ, RZ, RZ ;  /* 0x000000ffff597224 */ /* 0x000fe200078e00ff */
[----:B------:R-:W-:Y:S01]  /*1490*/  LOP3.LUT R98, RZ, R0, RZ, 0x33, !PT ;  /* 0x00000000ff627212 */ /* 0x000fe200078e33ff */
[----:B------:R-:W-:Y:S01]  /*14a0*/  UIADD3 UR44, UR43, -UR44, URZ ;  /* 0x8000002c2b2c7290 */ /* 0x000fe2000fffe03f */
[----:B------:R-:W-:Y:S01]  /*14b0*/  UMOV UR40, URZ ;  /* 0x0000003f00287c82 */ /* 0x000fe20008000000 */
[----:B0-----:R-:W-:Y:S01]  /*14c0*/  VIADD R97, R97, 0xffffffff ;  /* 0xffffffff61617836 */ /* 0x001fe20000000000 */
[----:B------:R-:W-:-:S09]  /*14d0*/  UMOV UR41, URZ ;  /* 0x0000003f00297c82 */ /* 0x000fd20008000000 */
.L_x_162:
[----:B0-----:R-:W0:Y:S01]  /*14e0*/  SHFL.IDX PT, R0, R96, RZ, 0x1f ;  /* 0x00001fff60007589 */ /* 0x001e2200000e0000 */
[----:B-1----:R-:W1:Y:S01]  /*14f0*/  S2UR UR7, SR_CgaCtaId ;  /* 0x00000000000779c3 */ /* 0x002e620000008800 */
[----:B------:R-:W-:Y:S01]  /*1500*/  UMOV UR6, 0x400 ;  /* 0x0000040000067882 */ /* 0x000fe20000000000 */
[----:B0-----:R-:W-:Y:S01]  /*1510*/  R2UR UR4, R0 ;  /* 0x00000000000472ca */ /* 0x001fe200000e0000 */
[----:B-1----:R-:W-:-:S12]  /*1520*/  ULEA UR6, UR7, UR6, 0x18 ;  /* 0x0000000607067291 */ /* 0x002fd8000f8ec03f */
[----:B------:R-:W-:-:S04]  /*1530*/  ULEA.HI UR5, UR4, UR4, URZ, 0x1 ;  /* 0x0000000404057291 */ /* 0x000fc8000f8f083f */
[----:B------:R-:W-:-:S04]  /*1540*/  ULOP3.LUT UR5, UR5, 0x7fffe, URZ, 0xc0, !UPT ;  /* 0x0007fffe05057892 */ /* 0x000fc8000f8ec03f */
[----:B------:R-:W-:-:S03]  /*1550*/  UIADD3 UR5, UR4, -UR5, URZ ;  /* 0x8000000504057290 */ /* 0x000fc6000fffe03f */
[----:B------:R-:W-:Y:S01]  /*1560*/  ULDC UR4, c[0x0][0x28c] ;  /* 0x0000a30000047ab9 */ /* 0x000fe20000000800 */
[----:B------:R-:W-:Y:S01]  /*1570*/  ULEA UR5, UR5, UR6, 0xd ;  /* 0x0000000605057291 */ /* 0x000fe2000f8e683f */
[----:B------:R-:W-:-:S03]  /*1580*/  ISETP.LT.AND P0, PT, RZ, UR4, PT ;  /* 0x00000004ff007c0c */ /* 0x000fc6000bf01270 */
[----:B------:R-:W-:-:S04]  /*1590*/  UIADD3 UR5, UR5, 0x180, URZ ;  /* 0x0000018005057890 */ /* 0x000fc8000fffe03f */
[----:B------:R-:W-:-:S04]  /*15a0*/  USHF.R.U32.HI UR5, URZ, 0x4, UR5 ;  /* 0x000000043f057899 */ /* 0x000fc80008011605 */
[----:B------:R-:W-:-:S04]  /*15b0*/  ULOP3.LUT UR5, UR5, 0x3fff, URZ, 0xc0, !UPT ;  /* 0x00003fff05057892 */ /* 0x000fc8000f8ec03f */
[----:B------:R-:W-:Y:S01]  /*15c0*/  ULOP3.LUT UR45, UR5, 0x10000, URZ, 0xfc, !UPT ;  /* 0x00010000052d7892 */ /* 0x000fe2000f8efc3f */
[----:B--2345:R-:W-:Y:S11]  /*15d0*/  @P0 BRA `(.L_x_17) ;  /* 0x0000000000400947 */ /* 0x03cff60003800000 */
[----:B------:R-:W-:Y:S01]  /*15e0*/  MOV R0, 0x0 ;  /* 0x0000000000007802 */ /* 0x000fe20000000f00 */
[----:B------:R-:W-:Y:S01]  /*15f0*/  ULDC.64 UR4, c[0x4][0x68] ;  /* 0x01001a0000047ab9 */ /* 0x000fe20000000a00 */
[----:B------:R-:W-:Y:S01]  /*1600*/  ULDC.64 UR6, c[0x4][0x8] ;  /* 0x0100020000067ab9 */ /* 0x000fe20000000a00 */
[----:B------:R-:W-:Y:S01]  /*1610*/  IMAD.U32 R4, RZ, RZ, UR4 ;  /* 0x00000004ff047e24 */ /* 0x000fe2000f8e00ff */
[----:B------:R0:W1:Y:S01]  /*1620*/  LDC.64 R14, c[0x4][R0] ;  /* 0x01000000000e7b82 */ /* 0x0000620000000a00 */
[----:B------:R-:W-:Y:S01]  /*1630*/  IMAD.U32 R5, RZ, RZ, UR5 ;  /* 0x00000005ff057e24 */ /* 0x000fe2000f8e00ff */
[----:B------:R-:W-:Y:S01]  /*1640*/  ULDC.64 UR4, c[0x4][0x70] ;  /* 0x01001c0000047ab9 */ /* 0x000fe20000000a00 */
[----:B------:R-:W-:Y:S02]  /*1650*/  IMAD.U32 R10, RZ, RZ, UR6 ;  /* 0x00000006ff0a7e24 */ /* 0x000fe4000f8e00ff */
[----:B------:R-:W-:Y:S02]  /*1660*/  IMAD.U32 R6, RZ, RZ, UR4 ;  /* 0x00000004ff067e24 */ /* 0x000fe4000f8e00ff */
[----:B------:R-:W-:-:S02]  /*1670*/  IMAD.U32 R7, RZ, RZ, UR5 ;  /* 0x00000005ff077e24 */ /* 0x000fc4000f8e00ff */
[----:B------:R-:W-:Y:S02]  /*1680*/  IMAD.U32 R11, RZ, RZ, UR7 ;  /* 0x00000007ff0b7e24 */ /* 0x000fe4000f8e00ff */
[----:B------:R-:W-:Y:S02]  /*1690*/  IMAD.MOV.U32 R8, RZ, RZ, 0x1e1 ;  /* 0x000001e1ff087424 */ /* 0x000fe400078e00ff */
[----:B------:R-:W-:Y:S02]  /*16a0*/  IMAD.MOV.U32 R12, RZ, RZ, 0x1 ;  /* 0x00000001ff0c7424 */ /* 0x000fe400078e00ff */
[----:B0-----:R-:W-:-:S07]  /*16b0*/  IMAD.MOV.U32 R13, RZ, RZ, RZ ;  /* 0x000000ffff0d7224 */ /* 0x001fce00078e00ff */
[----:B------:R-:W-:-:S07]  /*16c0*/  LEPC R20, `(.L_x_17) ;  /* 0x000000001014794e */ /* 0x000fce0000000000 */
[----:B-1---5:R-:W-:Y:S05]  /*16d0*/  CALL.ABS.NOINC R14 ;  /* 0x000000000e007343 */ /* 0x022fea0003c00000 */
.L_x_17:
[----:B------:R-:W-:-:S13]  /*16e0*/  ISETP.NE.AND P0, PT, R102, 0x3, PT ;  /* 0x000000036600780c */ /* 0x000fda0003f05270 */
[----:B------:R-:W-:Y:S05]  /*16f0*/  @!P0 BRA `(.L_x_18) ;  /* 0x0000000000048947 */ /* 0x000fea0003800000 */
[----:B------:R-:W-:Y:S01]  /*1700*/  BPT.TRAP 0x1 ;  /* 0x000000040000795c */ /* 0x000fe20000300000 */
.L_x_18:
[----:B------:R-:W0:Y:S01]  /*1710*/  S2UR UR5, SR_CgaCtaId ;  /* 0x00000000000579c3 */ /* 0x000e220000008800 */
[----:B------:R-:W-:Y:S01]  /*1720*/  UMOV UR4, 0x400 ;  /* 0x0000040000047882 */ /* 0x000fe20000000000 */
[----:B------:R-:W-:Y:S02]  /*1730*/  IMAD.U32 R0, RZ, RZ, UR40 ;  /* 0x00000028ff007e24 */ /* 0x000fe4000f8e00ff */
[----:B------:R-:W-:-:S03]  /*1740*/  IMAD.U32 R3, RZ, RZ, UR41 ;  /* 0x00000029ff037e24 */ /* 0x000fc6000f8e00ff */
[----:B------:R-:W-:Y:S01]  /*1750*/  SHF.L.U32 R0, R0, 0x1f, RZ ;  /* 0x0000001f00007819 */ /* 0x000fe200000006ff */
[----:B0-----:R-:W-:-:S06]  /*1760*/  ULEA UR4, UR5, UR4, 0x18 ;  /* 0x0000000405047291 */ /* 0x001fcc000f8ec03f */
[----:B------:R-:W-:-:S04]  /*1770*/  IMAD.U32 R6, RZ, RZ, UR4 ;  /* 0x00000004ff067e24 */ /* 0x000fc8000f8e00ff */
[----:B------:R-:W-:-:S04]  /*1780*/  IMAD R3, R3, 0x8, R6 ;  /* 0x0000000803037824 */ /* 0x000fc800078e0206 */
[----:B------:R0:W1:Y:S01]  /*1790*/  SYNCS.PHASECHK.TRANS64.TRYWAIT P1, [R3+URZ], R0 ;  /* 0x00000000030075a7 */ /* 0x000062000802017f */
[----:B------:R-:W-:Y:S05]  /*17a0*/  @!P0 BRA `(.L_x_19) ;  /* 0x0000000000048947 */ /* 0x000fea0003800000 */
[----:B------:R-:W-:Y:S01]  /*17b0*/  BPT.TRAP 0x1 ;  /* 0x000000040000795c */ /* 0x000fe20000300000 */
.L_x_19:
[----:B------:R-:W-:-:S05]  /*17c0*/  IMAD.U32 R4, RZ, RZ, UR44 ;  /* 0x0000002cff047e24 */ /* 0x000fca000f8e00ff */
[----:B------:R-:W-:Y:S01]  /*17d0*/  ISETP.GE.AND P2, PT, R4, 0x1, PT ;  /* 0x000000010400780c */ /* 0x000fe20003f46270 */
[----:B-1----:R-:W-:-:S12]  /*17e0*/  @P1 BRA `(.L_x_20) ;  /* 0x0000000000081947 */ /* 0x002fd80003800000 */
[----:B------:R-:W1:Y:S02]  /*17f0*/  SYNCS.PHASECHK.TRANS64.TRYWAIT P1, [R3+URZ], R0 ;  /* 0x00000000030075a7 */ /* 0x000e64000802017f */
[----:B-1----:R-:W-:Y:S05]  /*1800*/  @!P1 BRA `(.L_x_21) ;  /* 0x0000006800389947 */ /* 0x002fea0003800000 */
.L_x_20:
[----:B------:R-:W-:Y:S05]  /*1810*/  WARPSYNC.ALL ;  /* 0x0000000000007948 */ /* 0x000fea0003800000 */
[----:B------:R-:W-:Y:S01]  /*1820*/  R2UR UR4, R6 ;  /* 0x00000000060472ca */ /* 0x000fe200000e0000 */
[----:B------:R-:W-:Y:S01]  /*1830*/  ULEA UR5, UR41, UR45, 0xa ;  /* 0x0000002d29057291 */ /* 0x000fe2000f8e503f */
[----:B------:R-:W-:Y:S01]  /*1840*/  WARPGROUP.ARRIVE ;  /* 0x00000000000079c5 */ /* 0x000fe20000000000 */
[----:B------:R-:W-:Y:S01]  /*1850*/  UMOV UR9, 0x40000040 ;  /* 0x4000004000097882 */ /* 0x000fe20000000000 */
[----:B------:R-:W-:-:S04]  /*1860*/  UMOV UR11, 0x40000040 ;  /* 0x40000040000b7882 */ /* 0x000fc80000000000 */
[----:B------:R-:W-:-:S05]  /*1870*/  UMOV UR8, UR5 ;  /* 0x0000000500087c82 */ /* 0x000fca0008000000 */
[----:B------:R-:W-:-:S04]  /*1880*/  UIADD3 UR4, UR4, 0x18180, URZ ;  /* 0x0001818004047890 */ /* 0x000fc8000fffe03f */
[----:B------:R-:W-:-:S04]  /*1890*/  USHF.R.U32.HI UR4, URZ, 0x4, UR4 ;  /* 0x000000043f047899 */ /* 0x000fc80008011604 */
[----:B------:R-:W-:-:S04]  /*18a0*/  ULOP3.LUT UR4, UR4, 0x3fff, URZ, 0xc0, !UPT ;  /* 0x00003fff04047892 */ /* 0x000fc8000f8ec03f */
[----:B------:R-:W-:-:S04]  /*18b0*/  ULOP3.LUT UR4, UR4, 0x2000000, URZ, 0xfc, !UPT ;  /* 0x0200000004047892 */ /* 0x000fc8000f8efc3f */
[----:B------:R-:W-:-:S07]  /*18c0*/  ULEA UR6, UR41, UR4, 0xa ;  /* 0x0000000429067291 */ /* 0x000fce000f8e503f */
[----:B------:R-:W-:Y:S02]  /*18d0*/  UMOV UR10, UR6 ;  /* 0x00000006000a7c82 */ /* 0x000fe40008000000 */
[----:B------:R-:W-:Y:S01]  /*18e0*/  HGMMA.64x128x16.F32 R24, gdesc[UR8].tnspB, RZ, !UPT, gsb0 ;  /* 0x41e00000081879f0 */ /* 0x000fe2000c0008ff */
[----:B------:R-:W-:Y:S02]  /*18f0*/  UIADD3 UR8, UR5, 0x2, URZ ;  /* 0x0000000205087890 */ /* 0x000fe4000fffe03f */
[----:B------:R-:W-:Y:S01]  /*1900*/  UIADD3 UR10, UR6, 0x80, URZ ;  /* 0x00000080060a7890 */ /* 0x000fe2000fffe03f */
[----:B------:R-:W-:Y:S01]  /*1910*/  UMOV UR9, 0x40000040 ;  /* 0x4000004000097882 */ /* 0x000fe20000000000 */
[----:B------:R-:W-:Y:S01]  /*1920*/  UMOV UR11, 0x40000040 ;  /* 0x40000040000b7882 */ /* 0x000fe20000000000 */
[----:B------:R-:W-:Y:S02]  /*1930*/  WARPGROUP.DEPBAR.LE gsb0, 0x0 ;  /* 0x00008000000079c5 */ /* 0x000fe40000010000 */
[----:B------:R-:W-:-:S06]  /*1940*/  WARPGROUP.ARRIVE ;  /* 0x00000000000079c5 */ /* 0x000fcc0000000000 */
[----:B------:R-:W-:Y:S01]  /*1950*/  HGMMA.64x128x16.F32 R24, gdesc[UR8].tnspB, R24, gsb0 ;  /* 0x41e00000081879f0 */ /* 0x000fe20008000818 */
        /* <DEDUP_REMOVED lines=13> */
[----:B------:R-:W-:Y:S03]  /*1a30*/  HGMMA.64x128x16.F32 R24, gdesc[UR8].tnspB, R24, gsb0 ;  /* 0x41e00000081879f0 */ /* 0x000fe60008000818 */
[----:B------:R-:W-:Y:S02]  /*1a40*/  WARPGROUP.DEPBAR.LE gsb0, 0x0 ;  /* 0x00008000000079c5 */ /* 0x000fe40000010000 */
[----:B------:R-:W-:Y:S05]  /*1a50*/  @!P2 BRA `(.L_x_22) ;  /* 0x000000040028a947 */ /* 0x000fea0003800000 */
[----:B------:R-:W-:Y:S01]  /*1a60*/  UIADD3 UR5, UR41, 0x1, URZ ;  /* 0x0000000129057890 */ /* 0x000fe2000fffe03f */
[----:B01----:R-:W-:Y:S02]  /*1a70*/  IMAD.U32 R0, RZ, RZ, UR44 ;  /* 0x0000002cff007e24 */ /* 0x003fe4000f8e00ff */
[----:B------:R-:W-:Y:S01]  /*1a80*/  IMAD.U32 R3, RZ, RZ, UR41 ;  /* 0x00000029ff037e24 */ /* 0x000fe2000f8e00ff */
[----:B------:R-:W-:-:S04]  /*1a90*/  UISETP.NE.AND UP0, UPT, UR5, 0x6, UPT ;  /* 0x000000060500788c */ /* 0x000fc8000bf05270 */
[----:B------:R-:W-:Y:S02]  /*1aa0*/  USEL UR6, URZ, 0x1, UP0 ;  /* 0x000000013f067887 */ /* 0x000fe40008000000 */
[----:B------:R-:W-:Y:S02]  /*1ab0*/  USEL UR5, UR5, URZ, UP0 ;  /* 0x0000003f05057287 */ /* 0x000fe40008000000 */
[----:B------:R-:W-:-:S06]  /*1ac0*/  ULOP3.LUT UR6, UR40, UR6, URZ, 0x3c, !UPT ;  /* 0x0000000628067292 */ /* 0x000fcc000f8e3c3f */
[----:B------:R-:W-:-:S07]  /*1ad0*/  IMAD.U32 R7, RZ, RZ, UR6 ;  /* 0x00000006ff077e24 */ /* 0x000fce000f8e00ff */
.L_x_29:
[----:B------:R-:W-:Y:S05]  /*1ae0*/  @!P0 BRA `(.L_x_23) ;  /* 0x0000000000048947 */ /* 0x000fea0003800000 */
[----:B------:R-:W-:Y:S01]  /*1af0*/  BPT.TRAP 0x1 ;  /* 0x000000040000795c */ /* 0x000fe20000300000 */
.L_x_23:
[----:B------:R-:W0:Y:S01]  /*1b00*/  S2UR UR7, SR_CgaCtaId ;  /* 0x00000000000779c3 */ /* 0x000e220000008800 */
[----:B------:R-:W-:Y:S01]  /*1b10*/  UMOV UR6, 0x400 ;  /* 0x0000040000067882 */ /* 0x000fe20000000000 */
[----:B------:R-:W-:Y:S01]  /*1b20*/  IMAD.U32 R5, RZ, RZ, UR5 ;  /* 0x00000005ff057e24 */ /* 0x000fe2000f8e00ff */
[----:B------:R-:W-:Y:S01]  /*1b30*/  SHF.L.U32 R4, R7, 0x1f, RZ ;  /* 0x0000001f07047819 */ /* 0x000fe200000006ff */
[----:B0-----:R-:W-:-:S06]  /*1b40*/  ULEA UR6, UR7, UR6, 0x18 ;  /* 0x0000000607067291 */ /* 0x001fcc000f8ec03f */
[----:B------:R-:W-:-:S04]  /*1b50*/  IMAD.U32 R6, RZ, RZ, UR6 ;  /* 0x00000006ff067e24 */ /* 0x000fc8000f8e00ff */
[----:B------:R-:W-:-:S04]  /*1b60*/  IMAD R5, R5, 0x8, R6 ;  /* 0x0000000805057824 */ /* 0x000fc800078e0206 */
[----:B------:R0:W1:Y:S01]  /*1b70*/  SYNCS.PHASECHK.TRANS64.TRYWAIT P1, [R5+URZ], R4 ;  /* 0x00000004050075a7 */ /* 0x000062000802017f */
[----:B------:R-:W-:Y:S05]  /*1b80*/  @!P0 BRA `(.L_x_24) ;  /* 0x0000000000048947 */ /* 0x000fea0003800000 */
[----:B------:R-:W-:Y:S01]  /*1b90*/  BPT.TRAP 0x1 ;  /* 0x000000040000795c */ /* 0x000fe20000300000 */
.L_x_24:
[----:B-1----:R-:W-:Y:S05]  /*1ba0*/  @P1 BRA `(.L_x_25) ;  /* 0x0000000000081947 */ /* 0x002fea0003800000 */
[----:B------:R-:W1:Y:S02]  /*1bb0*/  SYNCS.PHASECHK.TRANS64.TRYWAIT P1, [R5+URZ], R4 ;  /* 0x00000004050075a7 */ /* 0x000e64000802017f */
[----:B-1----:R-:W-:Y:S05]  /*1bc0*/  @!P1 BRA `(.L_x_26) ;  /* 0x00000064005c9947 */ /* 0x002fea0003800000 */
.L_x_25:
[----:B------:R-:W-:Y:S01]  /*1bd0*/  ULEA UR6, UR5, UR45, 0xa ;  /* 0x0000002d05067291 */ /* 0x000fe2000f8e503f */
[----:B------:R-:W-:Y:S01]  /*1be0*/  WARPGROUP.ARRIVE ;  /* 0x00000000000079c5 */ /* 0x000fe20000000000 */
[----:B------:R-:W-:Y:S01]  /*1bf0*/  ULEA UR7, UR5, UR4, 0xa ;  /* 0x0000000405077291 */ /* 0x000fe2000f8e503f */
[----:B------:R-:W-:Y:S01]  /*1c00*/  UMOV UR9, 0x40000040 ;  /* 0x4000004000097882 */ /* 0x000fe20000000000 */
[----:B------:R-:W-:-:S03]  /*1c10*/  UMOV UR11, 0x40000040 ;  /* 0x40000040000b7882 */ /* 0x000fc60000000000 */
[----:B------:R-:W-:Y:S02]  /*1c20*/  UMOV UR8, UR6 ;  /* 0x0000000600087c82 */ /* 0x000fe40008000000 */
[----:B------:R-:W-:Y:S02]  /*1c30*/  UMOV UR10, UR7 ;  /* 0x00000007000a7c82 */ /* 0x000fe40008000000 */
[----:B------:R-:W-:Y:S01]  /*1c40*/  HGMMA.64x128x16.F32 R24, gdesc[UR8].tnspB, R24, gsb0 ;  /* 0x41e00000081879f0 */ /* 0x000fe20008000818 */
[----:B------:R-:W-:Y:S02]  /*1c50*/  UIADD3 UR8, UR6, 0x2, URZ ;  /* 0x0000000206087890 */ /* 0x000fe4000fffe03f */
[----:B------:R-:W-:Y:S01]  /*1c60*/  UIADD3 UR10, UR7, 0x80, URZ ;  /* 0x00000080070a7890 */ /* 0x000fe2000fffe03f */
[----:B------:R-:W-:Y:S01]  /*1c70*/  UMOV UR9, 0x40000040 ;  /* 0x4000004000097882 */ /* 0x000fe20000000000 */
[----:B------:R-:W-:Y:S01]  /*1c80*/  UMOV UR11, 0x40000040 ;  /* 0x40000040000b7882 */ /* 0x000fe20000000000 */
[----:B------:R-:W-:-:S02]  /*1c90*/  WARPGROUP.DEPBAR.LE gsb0, 0x0 ;  /* 0x00008000000079c5 */ /* 0x000fc40000010000 */
        /* <DEDUP_REMOVED lines=18> */
[----:B------:R-:W-:Y:S01]  /*1dc0*/  BPT.TRAP 0x1 ;  /* 0x000000040000795c */ /* 0x000fe20000300000 */
.L_x_27:
[----:B------:R-:W-:-:S13]  /*1dd0*/  ISETP.NE.AND P1, PT, R22, RZ, PT ;  /* 0x000000ff1600720c */ /* 0x000fda0003f25270 */
[----:B01----:R-:W-:-:S04]  /*1de0*/  @P1 IMAD R4, R3, 0x8, R6 ;  /* 0x0000000803041824 */ /* 0x003fc800078e0206 */
[----:B------:R-:W-:-:S05]  /*1df0*/  @P1 VIADD R4, R4, 0x30 ;  /* 0x0000003004041836 */ /* 0x000fca0000000000 */
[----:B------:R-:W-:-:S04]  /*1e00*/  @P1 PRMT R4, R19, 0x654, R4 ;  /* 0x0000065413041816 */ /* 0x000fc80000000004 */
[----:B------:R0:W-:Y:S01]  /*1e10*/  @P1 SYNCS.ARRIVE.TRANS64.RED.A1T0 RZ, [R4+URZ], RZ ;  /* 0x000000ff04ff19a7 */ /* 0x0001e2000810043f */
[----:B------:R-:W-:-:S13]  /*1e20*/  ISETP.GT.U32.AND P1, PT, R18, 0x1, PT ;  /* 0x000000011200780c */ /* 0x000fda0003f24070 */
[----:B0-----:R-:W-:Y:S05]  /*1e30*/  @P1 BRA `(.L_x_28) ;  /* 0x0000000000041947 */ /* 0x001fea0003800000 */
[----:B------:R-:W-:Y:S01]  /*1e40*/  BPT.TRAP 0x1 ;  /* 0x000000040000795c */ /* 0x000fe20000300000 */
.L_x_28:
[----:B------:R-:W-:Y:S01]  /*1e50*/  UIADD3 UR5, UR5, 0x1, URZ ;  /* 0x0000000105057890 */ /* 0x000fe2000fffe03f */
[C---:B------:R-:W-:Y:S01]  /*1e60*/  ISETP.GT.AND P2, PT, R0.reuse, 0x1, PT ;  /* 0x000000010000780c */ /* 0x040fe20003f44270 */
[----:B------:R-:W-:Y:S02]  /*1e70*/  VIADD R3, R3, 0x1 ;  /* 0x0000000103037836 */ /* 0x000fe40000000000 */
[----:B------:R-:W-:Y:S01]  /*1e80*/  UISETP.NE.AND UP0, UPT, UR5, 0x6, UPT ;  /* 0x000000060500788c */ /* 0x000fe2000bf05270 */
[----:B------:R-:W-:Y:S02]  /*1e90*/  VIADD R0, R0, 0xffffffff ;  /* 0xffffffff00007836 */ /* 0x000fe40000000000 */
[C---:B------:R-:W-:Y:S01]  /*1ea0*/  ISETP.NE.AND P1, PT, R3.reuse, 0x6, PT ;  /* 0x000000060300780c */ /* 0x040fe20003f25270 */
[----:B------:R-:W-:Y:S02]  /*1eb0*/  USEL UR6, URZ, 0x1, UP0 ;  /* 0x000000013f067887 */ /* 0x000fe40008000000 */
[----:B------:R-:W-:Y:S01]  /*1ec0*/  USEL UR5, UR5, URZ, UP0 ;  /* 0x0000003f05057287 */ /* 0x000fe20008000000 */
[----:B------:R-:W-:-:S03]  /*1ed0*/  SEL R3, R3, RZ, P1 ;  /* 0x000000ff03037207 */ /* 0x000fc60000800000 */
[----:B------:R-:W-:Y:S01]  /*1ee0*/  LOP3.LUT R7, R7, UR6, RZ, 0x3c, !PT ;  /* 0x0000000607077c12 */ /* 0x000fe2000f8e3cff */
[----:B------:R-:W-:Y:S07]  /*1ef0*/  @P2 BRA `(.L_x_29) ;  /* 0xfffffff800f82947 */ /* 0x000fee000383ffff */
.L_x_22:
[----:B01----:R-:W0:Y:S02]  /*1f00*/  LDC R0, c[0x0][0x28c] ;  /* 0x0000a300ff007b82 */ /* 0x003e240000000800 */
[----:B0-----:R-:W-:-:S13]  /*1f10*/  ISETP.GE.AND P1, PT, R0, 0x1, PT ;  /* 0x000000010000780c */ /* 0x001fda0003f26270 */
[----:B------:R-:W-:Y:S05]  /*1f20*/  @!P1 BRA `(.L_x_30) ;  /* 0x0000000000449947 */ /* 0x000fea0003800000 */
[----:B------:R-:W-:Y:S05]  /*1f30*/  @!P0 BRA `(.L_x_31) ;  /* 0x0000000000048947 */ /* 0x000fea0003800000 */
[----:B------:R-:W-:Y:S01]  /*1f40*/  BPT.TRAP 0x1 ;  /* 0x000000040000795c */ /* 0x000fe20000300000 */
.L_x_31:
[----:B------:R-:W-:-:S13]  /*1f50*/  ISETP.NE.AND P0, PT, R22, RZ, PT ;  /* 0x000000ff1600720c */ /* 0x000fda0003f05270 */
[----:B------:R-:W-:-:S05]  /*1f60*/  VOTEU.ANY UP0, P0 ;  /* 0x00000000003f7886 */ /* 0x000fca0000000100 */
[----:B------:R-:W-:-:S06]  /*1f70*/  @UP0 UIADD3 UR4, UR44, UR41, URZ ;  /* 0x000000292c040290 */ /* 0x000fcc000fffe03f */
[----:B------:R-:W-:Y:S02]  /*1f80*/  IMAD.U32 R4, RZ, RZ, UR4 ;  /* 0x00000004ff047e24 */ /* 0x000fe4000f8e00ff */
[----:B------:R-:W-:Y:S02]  /*1f90*/  IMAD.U32 R3, RZ, RZ, UR4 ;  /* 0x00000004ff037e24 */ /* 0x000fe4000f8e00ff */
[----:B------:R-:W-:-:S05]  /*1fa0*/  @P0 IMAD.WIDE.U32 R4, R4, -0x55555555, RZ ;  /* 0xaaaaaaab04040825 */ /* 0x000fca00078e00ff */
[----:B------:R-:W-:-:S05]  /*1fb0*/  @P0 SHF.R.U32.HI R0, RZ, 0x2, R5 ;  /* 0x00000002ff000819 */ /* 0x000fca0000011605 */
[----:B------:R-:W-:-:S04]  /*1fc0*/  @P0 IMAD R0, R0, -0x6, R3 ;  /* 0xfffffffa00000824 */ /* 0x000fc800078e0203 */
[----:B------:R-:W-:-:S04]  /*1fd0*/  @P0 IMAD R0, R0, 0x8, R6 ;  /* 0x0000000800000824 */ /* 0x000fc800078e0206 */
[----:B------:R-:W-:-:S05]  /*1fe0*/  @P0 VIADD R0, R0, 0x30 ;  /* 0x0000003000000836 */ /* 0x000fca0000000000 */
[----:B------:R-:W-:-:S04]  /*1ff0*/  @P0 PRMT R0, R19, 0x654, R0 ;  /* 0x0000065413000816 */ /* 0x000fc80000000000 */
[----:B------:R0:W-:Y:S01]  /*2000*/  @P0 SYNCS.ARRIVE.TRANS64.RED.A1T0 RZ, [R0+URZ], RZ ;  /* 0x000000ff00ff09a7 */ /* 0x0001e2000810043f */
[----:B------:R-:W-:-:S13]  /*2010*/  ISETP.GT.U32.AND P0, PT, R18, 0x1, PT ;  /* 0x000000011200780c */ /* 0x000fda0003f04070 */
[----:B0-----:R-:W-:Y:S05]  /*2020*/  @P0 BRA `(.L_x_30) ;  /* 0x0000000000040947 */ /* 0x001fea0003800000 */
[----:B------:R-:W-:Y:S01]  /*2030*/  BPT.TRAP 0x1 ;  /* 0x000000040000795c */ /* 0x000fe20000300000 */
.L_x_30:
[----:B------:R-:W-:Y:S01]  /*2040*/  IMAD.SHL.U32 R100, R100, 0x80, RZ ;  /* 0x0000008064647824 */ /* 0x000fe200078e00ff */
[----:B------:R-:W-:Y:S01]  /*2050*/  UIADD3 UR41, UR43, UR41, URZ ;  /* 0x000000292b297290 */ /* 0x000fe2000fffe03f */
[----:B------:R-:W-:Y:S01]  /*2060*/  SHF.R.S32.HI R11, RZ, 0x1f, R101 ;  /* 0x0000001fff0b7819 */ /* 0x000fe20000011465 */
[----:B------:R-:W-:Y:S01]  /*2070*/  UISETP.GE.U32.AND UP1, UPT, UR43, 0x6, UPT ;  /* 0x000000062b00788c */ /* 0x000fe2000bf26070 */
[----:B------:R-:W-:Y:S01]  /*2080*/  IMAD.SHL.U32 R6, R103, 0x80, RZ ;  /* 0x0000008067067824 */ /* 0x000fe200078e00ff */
[----:B------:R-:W-:Y:S01]  /*2090*/  ULDC UR7, c[0x0][0x288] ;  /* 0x0000a20000077ab9 */ /* 0x000fe20000000800 */
[C---:B------:R-:W-:Y:S01]  /*20a0*/  LOP3.LUT R8, R100.reuse, 0x6, R95, 0xf8, !PT ;  /* 0x0000000664087812 */ /* 0x040fe200078ef85f */
[----:B------:R-:W-:Y:S01]  /*20b0*/  UISETP.GT.U32.AND UP0, UPT, UR41, 0x5, UPT ;  /* 0x000000052900788c */ /* 0x000fe2000bf04070 */
[----:B------:R-:W-:Y:S01]  /*20c0*/  ISETP.GE.AND P0, PT, R100, UR7, PT ;  /* 0x0000000764007c0c */ /* 0x000fe2000bf06270 */
[----:B------:R-:W-:Y:S01]  /*20d0*/  ULDC.64 UR4, c[0x0][0x5d0] ;  /* 0x0001740000047ab9 */ /* 0x000fe20000000a00 */
[--C-:B------:R-:W-:Y:S01]  /*20e0*/  SHF.R.S32.HI R9, RZ, 0x1f, R8.reuse ;  /* 0x0000001fff097819 */ /* 0x100fe20000011408 */
[----:B------:R-:W-:Y:S01]  /*20f0*/  ULDC UR10, c[0x0][0x284] ;  /* 0x0000a100000a7ab9 */ /* 0x000fe20000000800 */
[----:B------:R-:W-:Y:S01]  /*2100*/  IMAD R0, R11, UR4, RZ ;  /* 0x000000040b007c24 */ /* 0x000fe2000f8e02ff */
[----:B------:R-:W-:Y:S01]  /*2110*/  UISETP.LT.U32.AND UP0, UPT, UR43, 0x6, UP0 ;  /* 0x000000062b00788c */ /* 0x000fe20008701070 */
[----:B------:R-:W-:Y:S01]  /*2120*/  ISETP.GE.OR P0, PT, R6, UR10, P0 ;  /* 0x0000000a06007c0c */ /* 0x000fe20008706670 */
[----:B------:R-:W-:Y:S01]  /*2130*/  IMAD.WIDE.U32 R4, R101, UR4, R8 ;  /* 0x0000000465047c25 */ /* 0x000fe2000f8e0008 */
[----:B------:R-:W-:Y:S01]  /*2140*/  ULDC.64 UR8, c[0x0][0x5c8] ;  /* 0x0001720000087ab9 */ /* 0x000fe20000000a00 */
[----:B------:R-:W-:-:S02]  /*2150*/  USEL UR6, URZ, 0x1, !UP0 ;  /* 0x000000013f067887 */ /* 0x000fc4000c000000 */
[----:B------:R-:W-:Y:S01]  /*2160*/  IMAD R3, R101, UR5, R0 ;  /* 0x0000000565037c24 */ /* 0x000fe2000f8e0200 */
[----:B------:R-:W-:Y:S01]  /*2170*/  @UP1 UIMAD.WIDE.U32 UR4, UR41, -0x55555555, URZ ;  /* 0xaaaaaaab290418a5 */ /* 0x000fe2000f8e003f */
[----:B------:R-:W-:Y:S01]  /*2180*/  IMAD.WIDE R104, R103, 0x80, R88 ;  /* 0x0000008067687825 */ /* 0x000fe200078e0258 */
[----:B------:R-:W-:Y:S02]  /*2190*/  ULOP3.LUT UR40, UR40, UR6, URZ, 0x3c, !UPT ;  /* 0x0000000628287292 */ /* 0x000fe4000f8e3c3f */
[----:B------:R-:W-:Y:S01]  /*21a0*/  @UP1 USHF.R.U32.HI UR4, URZ, 0x2, UR5 ;  /* 0x000000023f041899 */ /* 0x000fe20008011605 */
[----:B------:R-:W-:Y:S02]  /*21b0*/  IMAD.IADD R5, R5, 0x1, R3 ;  /* 0x0000000105057824 */ /* 0x000fe400078e0203 */
[----:B------:R-:W-:Y:S01]  /*21c0*/  IMAD R3, R105, UR8, RZ ;  /* 0x0000000869037c24 */ /* 0x000fe2000f8e02ff */
[----:B------:R-:W-:Y:S01]  /*21d0*/  @UP1 ULOP3.LUT UR40, UR40, 0x1, UR4, 0x78, !UPT ;  /* 0x0000000128281892 */ /* 0x000fe2000f8e7804 */
[----:B------:R-:W-:-:S04]  /*21e0*/  IMAD.WIDE.U32 R106, R104, UR8, R4 ;  /* 0x00000008686a7c25 */ /* 0x000fc8000f8e0004 */
[----:B------:R-:W-:Y:S02]  /*21f0*/  IMAD R7, R104, UR9, R3 ;  /* 0x0000000968077c24 */ /* 0x000fe4000f8e0203 */
[----:B------:R-:W-:Y:S01]  /*2200*/  IMAD.MOV.U32 R0, RZ, RZ, -0x1 ;  /* 0xffffffffff007424 */ /* 0x000fe200078e00ff */
[----:B------:R-:W-:Y:S06]  /*2210*/  @P0 BRA `(.L_x_32) ;  /* 0x00000040001c0947 */ /* 0x000fec0003800000 */
[----:B-----5:R-:W-:Y:S01]  /*2220*/  FSETP.NEU.AND P0, PT, R90, RZ, PT ;  /* 0x000000ff5a00720b */ /* 0x020fe20003f0d000 */
[----:B------:R-:W-:Y:S01]  /*2230*/  IMAD.IADD R4, R94, 0x1, -R100 ;  /* 0x000000015e047824 */ /* 0x000fe200078e0a64 */
[----:B------:R-:W-:Y:S01]  /*2240*/  BSSY B0, `(.L_x_32) ;  /* 0x0000404000007945 */ /* 0x000fe20003800000 */
[----:B------:R-:W-:Y:S02]  /*2250*/  IMAD.IADD R3, R99, 0x1, -R6 ;  /* 0x0000000163037824 */ /* 0x000fe400078e0a06 */
[----:B------:R-:W-:Y:S01]  /*2260*/  IMAD.IADD R103, R107, 0x1, R7 ;  /* 0x000000016b677824 */ /* 0x000fe200078e0207 */
[----:B------:R-:W-:-:S04]  /*2270*/  ISETP.GT.AND P2, PT, R4, RZ, PT ;  /* 0x000000ff0400720c */ /* 0x000fc80003f44270 */
[----:B------:R-:W-:-:S03]  /*2280*/  ISETP.GT.AND P1, PT, R3, RZ, P2 ;  /* 0x000000ff0300720c */ /* 0x000fc60001724270 */
[----:B------:R-:W-:Y:S10]  /*2290*/  @!P0 BRA `(.L_x_33) ;  /* 0x0000002c00288947 */ /* 0x000ff40003800000 */
[----:B------:R-:W0:Y:S01]  /*22a0*/  LDC.64 R110, c[0x0][0x5b8] ;  /* 0x00016e00ff6e7b82 */ /* 0x000e220000000a00 */
[----:B------:R-:W-:-:S07]  /*22b0*/  ULDC.64 UR4, c[0x0][0x5c0] ;  /* 0x0001700000047ab9 */ /* 0x000fce0000000a00 */
[----:B------:R-:W1:Y:S08]  /*22c0*/  LDC.64 R112, c[0x0][0x5b0] ;  /* 0x00016c00ff707b82 */ /* 0x000e700000000a00 */
[----:B------:R-:W2:Y:S01]  /*22d0*/  LDC.64 R114, c[0x0][0x5a8] ;  /* 0x00016a00ff727b82 */ /* 0x000ea20000000a00 */
[-C--:B0-----:R-:W-:Y:S02]  /*22e0*/  IMAD R6, R11, R110.reuse, RZ ;  /* 0x0000006e0b067224 */ /* 0x081fe400078e02ff */
[----:B------:R-:W-:-:S04]  /*22f0*/  IMAD.WIDE.U32 R108, R101, R110, R8 ;  /* 0x0000006e656c7225 */ /* 0x000fc800078e0008 */
[----:B------:R-:W-:Y:S02]  /*2300*/  IMAD R107, R101, R111, R6 ;  /* 0x0000006f656b7224 */ /* 0x000fe400078e0206 */
[-C--:B-1----:R-:W-:Y:S02]  /*2310*/  IMAD R5, R105, R112.reuse, RZ ;  /* 0x0000007069057224 */ /* 0x082fe400078e02ff */
[----:B------:R-:W-:Y:S02]  /*2320*/  IMAD.IADD R13, R109, 0x1, R107 ;  /* 0x000000016d0d7824 */ /* 0x000fe400078e026b */
[----:B------:R-:W-:Y:S02]  /*2330*/  IMAD.MOV.U32 R12, RZ, RZ, R108 ;  /* 0x000000ffff0c7224 */ /* 0x000fe400078e006c */
[C---:B------:R-:W-:Y:S02]  /*2340*/  IMAD R111, R104.reuse, R113, R5 ;  /* 0x00000071686f7224 */ /* 0x040fe400078e0205 */
[----:B------:R-:W-:-:S04]  /*2350*/  IMAD.WIDE.U32 R6, R104, R112, R12 ;  /* 0x0000007068067225 */ /* 0x000fc800078e000c */
[----:B------:R-:W-:Y:S01]  /*2360*/  IMAD.IADD R5, R7, 0x1, R111 ;  /* 0x0000000107057824 */ /* 0x000fe200078e026f */
[----:B--2---:R-:W-:-:S04]  /*2370*/  LEA R14, P0, R6, R114, 0x1 ;  /* 0x00000072060e7211 */ /* 0x004fc800078008ff */
[----:B------:R-:W-:-:S05]  /*2380*/  LEA.HI.X R15, R6, R115, R5, 0x1, P0 ;  /* 0x00000073060f7211 */ /* 0x000fca00000f0c05 */
[----:B------:R0:W2:Y:S01]  /*2390*/  @P1 LDG.E.LTC128B.U16 R5, desc[UR38][R14.64] ;  /* 0x000000260e051981 */ /* 0x0000a2000c1e1520 */
[----:B------:R-:W-:Y:S01]  /*23a0*/  LEA R10, P0, R106, UR4, 0x1 ;  /* 0x000000046a0a7c11 */ /* 0x000fe2000f8008ff */
[----:B------:R-:W-:Y:S01]  /*23b0*/  IMAD.WIDE.U32 R6, R104, R112, R8 ;  /* 0x0000007068067225 */ /* 0x000fe200078e0008 */
[----:B------:R-:W-:Y:S03]  /*23c0*/  BSSY B1, `(.L_x_34) ;  /* 0x0000012000017945 */ /* 0x000fe60003800000 */
[----:B------:R-:W-:Y:S02]  /*23d0*/  IMAD.IADD R7, R111, 0x1, R7 ;  /* 0x000000016f077824 */ /* 0x000fe400078e0207 */
[----:B------:R-:W-:Y:S01]  /*23e0*/  IMAD.WIDE.U32 R20, R101, R110, R6 ;  /* 0x0000006e65147225 */ /* 0x000fe200078e0006 */
[----:B0-----:R-:W-:-:S03]  /*23f0*/  SHF.L.U64.HI R15, R112, 0x3, R113 ;  /* 0x00000003700f7819 */ /* 0x001fc60000010271 */
[----:B------:R-:W-:Y:S01]  /*2400*/  IMAD.IADD R7, R107, 0x1, R21 ;  /* 0x000000016b077824 */ /* 0x000fe200078e0215 */
[----:B------:R-:W-:Y:S01]  /*2410*/  LEA R6, P4, R20, R114, 0x1 ;  /* 0x0000007214067211 */ /* 0x000fe200078808ff */
[----:B------:R-:W-:-:S03]  /*2420*/  IMAD.SHL.U32 R14, R112, 0x8, RZ ;  /* 0x00000008700e7824 */ /* 0x000fc600078e00ff */
[----:B------:R-:W-:Y:S01]  /*2430*/  LEA.HI.X R7, R20, R115, R7, 0x1, P4 ;  /* 0x0000007314077211 */ /* 0x000fe200020f0c07 */
[----:B--2---:R-:W-:-:S05]  /*2440*/  HADD2.F32 R11, -RZ, R5.H0_H0 ;  /* 0x20000005ff0b7230 */ /* 0x004fca0000004100 */
[----:B------:R-:W-:-:S04]  /*2450*/  FMUL R11, R11, R90 ;  /* 0x0000005a0b0b7220 */ /* 0x000fc80000400000 */
[----:B------:R-:W-:Y:S01]  /*2460*/  FFMA R24, R24, R23, R11 ;  /* 0x0000001718187223 */ /* 0x000fe2000000000b */
[----:B------:R-:W-:Y:S02]  /*2470*/  LEA.HI.X R11, R106, UR5, R103, 0x1, P0 ;  /* 0x000000056a0b7c11 */ /* 0x000fe400080f0c67 */
[----:B------:R-:W-:Y:S02]  /*2480*/  ISETP.GT.AND P0, PT, R4, 0x1, PT ;  /* 0x000000010400780c */ /* 0x000fe40003f04270 */
[----:B------:R-:W-:Y:S02]  /*2490*/  F2FP.F16.F32.PACK_AB R24, RZ, R24 ;  /* 0x00000018ff18723e */ /* 0x000fe400000000ff */
[----:B------:R-:W-:-:S03]  /*24a0*/  ISETP.GT.AND P3, PT, R3, RZ, P0 ;  /* 0x000000ff0300720c */ /* 0x000fc60000764270 */
[----:B------:R0:W-:Y:S10]  /*24b0*/  @P1 STG.E.U16 desc[UR38][R10.64], R24 ;  /* 0x000000180a001986 */ /* 0x0001f4000c101526 */
[----:B------:R-:W-:Y:S05]  /*24c0*/  @!P3 BRA `(.L_x_35) ;  /* 0x000000000004b947 */ /* 0x000fea0003800000 */
[----:B------:R1:W5:Y:S02]  /*24d0*/  LDG.E.LTC128B.U16 R5, desc[UR38][R6.64+0x2] ;  /* 0x0000022606057981 */ /* 0x000364000c1e1520 */
.L_x_35:
[----:B------:R-:W-:Y:S05]  /*24e0*/  BSYNC B1 ;  /* 0x0000000000017941 */ /* 0x000fea0003800000 */
.L_x_34:
[----:B-----5:R-:W-:Y:S01]  /*24f0*/  HADD2.F32 R103, -RZ, R5.H0_H0 ;  /* 0x20000005ff677230 */ /* 0x020fe20000004100 */
[----:B------:R-:W-:Y:S01]  /*2500*/  ISETP.GT.AND P2, PT, R3, 0x8, P2 ;  /* 0x000000080300780c */ /* 0x000fe20001744270 */
[----:B------:R-:W-:Y:S01]  /*2510*/  IMAD.WIDE.U32 R20, R104, R112, R14 ;  /* 0x0000007068147225 */ /* 0x000fe200078e000e */
[----:B0-----:R-:W-:-:S03]  /*2520*/  PRMT R24, R5, 0x7610, R24 ;  /* 0x0000761005187816 */ /* 0x001fc60000000018 */
[----:B------:R-:W-:Y:S01]  /*2530*/  FMUL R12, R103, R90 ;  /* 0x0000005a670c7220 */ /* 0x000fe20000400000 */
[----:B------:R-:W-:Y:S01]  /*2540*/  IMAD.IADD R111, R111, 0x1, R21 ;  /* 0x000000016f6f7824 */ /* 0x000fe200078e0215 */
[----:B------:R-:W-:Y:S02]  /*2550*/  IADD3 R108, P1, R108, R20, RZ ;  /* 0x000000146c6c7210 */ /* 0x000fe40007f3e0ff */
[----:B------:R-:W-:-:S03]  /*2560*/  FFMA R12, R25, R23, R12 ;  /* 0x00000017190c7223 */ /* 0x000fc6000000000c */
[----:B------:R-:W-:Y:S01]  /*2570*/  IMAD.X R13, R111, 0x1, R13, P1 ;  /* 0x000000016f0d7824 */ /* 0x000fe200008e060d */
[C---:B------:R-:W-:Y:S02]  /*2580*/  LEA R14, P1, R108.reuse, R114, 0x1 ;  /* 0x000000726c0e7211 */ /* 0x040fe400078208ff */
[----:B------:R-:W-:Y:S02]  /*2590*/  F2FP.F16.F32.PACK_AB R12, RZ, R12 ;  /* 0x0000000cff0c723e */ /* 0x000fe400000000ff */
[----:B------:R-:W-:Y:S02]  /*25a0*/  LEA.HI.X R15, R108, R115, R13, 0x1, P1 ;  /* 0x000000736c0f7211 */ /* 0x000fe400008f0c0d */
[----:B------:R-:W-:-:S05]  /*25b0*/  PRMT R21, R12, 0x7610, R21 ;  /* 0x000076100c157816 */ /* 0x000fca0000000015 */
[----:B------:R0:W-:Y:S04]  /*25c0*/  @P3 STG.E.U16 desc[UR38][R10.64+0x2], R21 ;  /* 0x000002150a003986 */ /* 0x0001e8000c101526 */
[----:B------:R-:W2:Y:S01]  /*25d0*/  @P2 LDG.E.LTC128B.U16 R24, desc[UR38][R14.64] ;  /* 0x000000260e182981 */ /* 0x000ea2000c1e1520 */
[----:B------:R-:W-:Y:S01]  /*25e0*/  IADD3 R20, P1, R8, R20, RZ ;  /* 0x0000001408147210 */ /* 0x000fe20007f3e0ff */
[----:B------:R-:W-:Y:S01]  /*25f0*/  BSSY B1, `(.L_x_36) ;  /* 0x0000011000017945 */ /* 0x000fe20003800000 */
[----:B------:R-:W-:Y:S02]  /*2600*/  SHF.L.U64.HI R13, R91, 0x1, R92 ;  /* 0x000000015b0d7819 */ /* 0x000fe4000001025c */
[----:B------:R-:W-:Y:S01]  /*2610*/  ISETP.GT.AND P0, PT, R3, 0x8, P0 ;  /* 0x000000080300780c */ /* 0x000fe20000704270 */
[----:B0-----:R-:W-:Y:S01]  /*2620*/  IMAD.X R21, R9, 0x1, R111, P1 ;  /* 0x0000000109157824 */ /* 0x001fe200008e066f */
[----:B------:R-:W-:Y:S01]  /*2630*/  LEA R12, P1, R91, R10, 0x1 ;  /* 0x0000000a5b0c7211 */ /* 0x000fe200078208ff */
[----:B------:R-:W-:-:S04]  /*2640*/  IMAD.WIDE.U32 R20, R101, R110, R20 ;  /* 0x0000006e65147225 */ /* 0x000fc800078e0014 */
[----:B------:R-:W-:Y:S01]  /*2650*/  IMAD.X R13, R13, 0x1, R11, P1 ;  /* 0x000000010d0d7824 */ /* 0x000fe200008e060b */
[----:B------:R-:W-:Y:S01]  /*2660*/  LEA R8, P3, R20, R114, 0x1 ;  /* 0x0000007214087211 */ /* 0x000fe200078608ff */
[----:B------:R-:W-:-:S05]  /*2670*/  IMAD.IADD R9, R107, 0x1, R21 ;  /* 0x000000016b097824 */ /* 0x000fca00078e0215 */
[----:B------:R-:W-:Y:S01]  /*2680*/  LEA.HI.X R9, R20, R115, R9, 0x1, P3 ;  /* 0x0000007314097211 */ /* 0x000fe200018f0c09 */
[----:B--2---:R-:W-:-:S05]  /*2690*/  HADD2.F32 R5, -RZ, R24.H0_H0 ;  /* 0x20000018ff057230 */ /* 0x004fca0000004100 */
[----:B------:R-:W-:-:S04]  /*26a0*/  FMUL R5, R5, R90 ;  /* 0x0000005a05057220 */ /* 0x000fc80000400000 */
[----:B------:R-:W-:-:S05]  /*26b0*/  FFMA R5, R26, R23, R5 ;  /* 0x000000171a057223 */ /* 0x000fca0000000005 */
[----:B------:R-:W-:-:S05]  /*26c0*/  F2FP.F16.F32.PACK_AB R5, RZ, R5 ;  /* 0x00000005ff05723e */ /* 0x000fca00000000ff */
[----:B------:R0:W-:Y:S01]  /*26d0*/  @P2 STG.E.U16 desc[UR38][R12.64], R5 ;  /* 0x000000050c002986 */ /* 0x0001e2000c101526 */
[----:B------:R-:W-:Y:S05]  /*26e0*/  @!P0 BRA `(.L_x_37) ;  /* 0x0000000000048947 */ /* 0x000fea0003800000 */
[----:B------:R2:W5:Y:S02]  /*26f0*/  LDG.E.LTC128B.U16 R24, desc[UR38][R8.64+0x2] ;  /* 0x0000022608187981 */ /* 0x000564000c1e1520 */
.L_x_37:
[----:B------:R-:W-:Y:S05]  /*2700*/  BSYNC B1 ;  /* 0x0000000000017941 */ /* 0x000fea0003800000 */
.L_x_36:
[----:B0----5:R-:W-:Y:S01]  /*2710*/  HADD2.F32 R5, -RZ, R24.H0_H0 ;  /* 0x20000018ff057230 */ /* 0x021fe20000004100 */
[----:B------:R-:W-:Y:S01]  /*2720*/  ISETP.GT.AND P1, PT, R4, 0x8, PT ;  /* 0x000000080400780c */ /* 0x000fe20003f24270 */
[----:B------:R-:W-:Y:S03]  /*2730*/  BSSY B1, `(.L_x_38) ;  /* 0x0000008000017945 */ /* 0x000fe60003800000 */
[----:B------:R-:W-:Y:S01]  /*2740*/  FMUL R14, R5, R90 ;  /* 0x0000005a050e7220 */ /* 0x000fe20000400000 */
[----:B------:R-:W-:-:S03]  /*2750*/  ISETP.GT.AND P2, PT, R3, RZ, P1 ;  /* 0x000000ff0300720c */ /* 0x000fc60000f44270 */
[----:B------:R-:W-:-:S05]  /*2760*/  FFMA R14, R27, R23, R14 ;  /* 0x000000171b0e7223 */ /* 0x000fca000000000e */
[----:B------:R-:W-:-:S05]  /*2770*/  F2FP.F16.F32.PACK_AB R14, RZ, R14 ;  /* 0x0000000eff0e723e */ /* 0x000fca00000000ff */
[----:B------:R0:W-:Y:S01]  /*2780*/  @P0 STG.E.U16 desc[UR38][R12.64+0x2], R14 ;  /* 0x0000020e0c000986 */ /* 0x0001e2000c101526 */
[----:B------:R-:W-:Y:S05]  /*2790*/  @!P2 BRA `(.L_x_39) ;  /* 0x000000000004a947 */ /* 0x000fea0003800000 */
[----:B------:R3:W5:Y:S02]  /*27a0*/  LDG.E.LTC128B.U16 R24, desc[UR38][R6.64+0x10] ;  /* 0x0000102606187981 */ /* 0x000764000c1e1520 */
.L_x_39:
[----:B------:R-:W-:Y:S05]  /*27b0*/  BSYNC B1 ;  /* 0x0000000000017941 */ /* 0x000fea0003800000 */
.L_x_38:
[----:B-----5:R-:W-:Y:S01]  /*27c0*/  HADD2.F32 R5, -RZ, R24.H0_H0 ;  /* 0x20000018ff057230 */ /* 0x020fe20000004100 */
        /* <DEDUP_REMOVED lines=9> */
.L_x_41:
[----:B------:R-:W-:Y:S05]  /*2860*/  BSYNC B1 ;  /* 0x0000000000017941 */ /* 0x000fea0003800000 */
.L_x_40:
[----:B----45:R-:W-:Y:S01]  /*2870*/  HADD2.F32 R5, -RZ, R24.H0_H0 ;  /* 0x20000018ff057230 */ /* 0x030fe20000004100 */
[----:B------:R-:W-:Y:S01]  /*2880*/  ISETP.GT.AND P1, PT, R3, 0x8, P1 ;  /* 0x000000080300780c */ /* 0x000fe20000f24270 */
[----:B------:R-:W-:Y:S03]  /*2890*/  BSSY B1, `(.L_x_42) ;  /* 0x0000007000017945 */ /* 0x000fe60003800000 */
[----:B0-----:R-:W-:-:S04]  /*28a0*/  FMUL R14, R5, R90 ;  /* 0x0000005a050e7220 */ /* 0x001fc80000400000 */
[----:B------:R-:W-:-:S05]  /*28b0*/  FFMA R14, R29, R23, R14 ;  /* 0x000000171d0e7223 */ /* 0x000fca000000000e */
[----:B------:R-:W-:-:S05]  /*28c0*/  F2FP.F16.F32.PACK_AB R14, RZ, R14 ;  /* 0x0000000eff0e723e */ /* 0x000fca00000000ff */
[----:B------:R0:W-:Y:S01]  /*28d0*/  @P3 STG.E.U16 desc[UR38][R10.64+0x12], R14 ;  /* 0x0000120e0a003986 */ /* 0x0001e2000c101526 */
[----:B------:R-:W-:Y:S05]  /*28e0*/  @!P1 BRA `(.L_x_43) ;  /* 0x0000000000049947 */ /* 0x000fea0003800000 */
[----:B------:R4:W5:Y:S02]  /*28f0*/  LDG.E.LTC128B.U16 R24, desc[UR38][R8.64+0x10] ;  /* 0x0000102608187981 */ /* 0x000964000c1e1520 */
.L_x_43:
[----:B------:R-:W-:Y:S05]  /*2900*/  BSYNC B1 ;  /* 0x0000000000017941 */ /* 0x000fea0003800000 */
.L_x_42:
[----:B-----5:R-:W-:Y:S01]  /*2910*/  HADD2.F32 R5, -RZ, R24.H0_H0 ;  /* 0x20000018ff057230 */ /* 0x020fe20000004100 */
[----:B------:R-:W-:Y:S01]  /*2920*/  ISETP.GT.AND P0, PT, R3, 0x8, P0 ;  /* 0x000000080300780c */ /* 0x000fe20000704270 */
[----:B------:R-:W-:Y:S03]  /*2930*/  BSSY B1, `(.L_x_44) ;  /* 0x0000007000017945 */ /* 0x000fe60003800000 */
[----:B------:R-:W-:-:S04]  /*2940*/  FMUL R5, R5, R90 ;  /* 0x0000005a05057220 */ /* 0x000fc80000400000 */
[----:B------:R-:W-:-:S05]  /*2950*/  FFMA R5, R30, R23, R5 ;  /* 0x000000171e057223 */ /* 0x000fca0000000005 */
[----:B------:R-:W-:-:S05]  /*2960*/  F2FP.F16.F32.PACK_AB R5, RZ, R5 ;  /* 0x00000005ff05723e */ /* 0x000fca00000000ff */
[----:B------:R0:W-:Y:S01]  /*2970*/  @P1 STG.E.U16 desc[UR38][R12.64+0x10], R5 ;  /* 0x000010050c001986 */ /* 0x0001e2000c101526 */
[----:B------:R-:W-:Y:S05]  /*2980*/  @!P0 BRA `(.L_x_45) ;  /* 0x0000000000048947 */ /* 0x000fea0003800000 */
[----:B------:R0:W5:Y:S02]  /*2990*/  LDG.E.LTC128B.U16 R24, desc[UR38][R8.64+0x12] ;  /* 0x0000122608187981 */ /* 0x000164000c1e1520 */
.L_x_45:
[----:B------:R-:W-:Y:S05]  /*29a0*/  BSYNC B1 ;  /* 0x0000000000017941 */ /* 0x000fea0003800000 */
.L_x_44:
        /* <DEDUP_REMOVED lines=10> */
.L_x_47:
[----:B------:R-:W-:Y:S05]  /*2a50*/  BSYNC B1 ;  /* 0x0000000000017941 */ /* 0x000fea0003800000 */
.L_x_46:
        /* <DEDUP_REMOVED lines=10> */
.L_x_49:
[----:B------:R-:W-:Y:S05]  /*2b00*/  BSYNC B1 ;  /* 0x0000000000017941 */ /* 0x000fea0003800000 */
.L_x_48:
[----:B0----5:R-:W-:Y:S01]  /*2b10*/  HADD2.F32 R5, -RZ, R24.H0_H0 ;  /* 0x20000018ff057230 */ /* 0x021fe20000004100 */
        /* <DEDUP_REMOVED lines=8> */
.L_x_51:
[----:B------:R-:W-:Y:S05]  /*2ba0*/  BSYNC B1 ;  /* 0x0000000000017941 */ /* 0x000fea0003800000 */
.L_x_50:
        /* <DEDUP_REMOVED lines=9> */
.L_x_53:
[----:B------:R-:W-:Y:S05]  /*2c40*/  BSYNC B1 ;  /* 0x0000000000017941 */ /* 0x000fea0003800000 */
.L_x_52:
        /* <DEDUP_REMOVED lines=10> */
.L_x_55:
[----:B------:R-:W-:Y:S05]  /*2cf0*/  BSYNC B1 ;  /* 0x0000000000017941 */ /* 0x000fea0003800000 */
.L_x_54:
        /* <DEDUP_REMOVED lines=10> */
.L_x_57:
[----:B------:R-:W-:Y:S05]  /*2da0*/  BSYNC B1 ;  /* 0x0000000000017941 */ /* 0x000fea0003800000 */
.L_x_56:
        /* <DEDUP_REMOVED lines=9> */
.L_x_59:
[----:B------:R-:W-:Y:S05]  /*2e40*/  BSYNC B1 ;  /* 0x0000000000017941 */ /* 0x000fea0003800000 */
.L_x_58:
        /* <DEDUP_REMOVED lines=9> */
.L_x_61:
[----:B------:R-:W-:Y:S05]  /*2ee0*/  BSYNC B1 ;  /* 0x0000000000017941 */ /* 0x000fea0003800000 */
.L_x_60:
        /* <DEDUP_REMOVED lines=10> */
.L_x_63:
[----:B------:R-:W-:Y:S05]  /*2f90*/  BSYNC B1 ;  /* 0x0000000000017941 */ /* 0x000fea0003800000 */
.L_x_62:
        /* <DEDUP_REMOVED lines=10> */
.L_x_65:
[----:B------:R-:W-:Y:S05]  /*3040*/  BSYNC B1 ;  /* 0x0000000000017941 */ /* 0x000fea0003800000 */
.L_x_64:
        /* <DEDUP_REMOVED lines=9> */
.L_x_67:
[----:B------:R-:W-:Y:S05]  /*30e0*/  BSYNC B1 ;  /* 0x0000000000017941 */ /* 0x000fea0003800000 */
.L_x_66:
        /* <DEDUP_REMOVED lines=9> */
.L_x_69:
[----:B------:R-:W-:Y:S05]  /*3180*/  BSYNC B1 ;  /* 0x0000000000017941 */ /* 0x000fea0003800000 */
.L_x_68:
        /* <DEDUP_REMOVED lines=10> */
.L_x_71:
[----:B------:R-:W-:Y:S05]  /*3230*/  BSYNC B1 ;  /* 0x0000000000017941 */ /* 0x000fea0003800000 */
.L_x_70:
        /* <DEDUP_REMOVED lines=10> */
.L_x_73:
[----:B------:R-:W-:Y:S05]  /*32e0*/  BSYNC B1 ;  /* 0x0000000000017941 */ /* 0x000fea0003800000 */
.L_x_72:
        /* <DEDUP_REMOVED lines=9> */
.L_x_75:
[----:B------:R-:W-:Y:S05]  /*3380*/  BSYNC B1 ;  /* 0x0000000000017941 */ /* 0x000fea0003800000 */
.L_x_74:
        /* <DEDUP_REMOVED lines=9> */
.L_x_77:
[----:B------:R-:W-:Y:S05]  /*3420*/  BSYNC B1 ;  /* 0x0000000000017941 */ /* 0x000fea0003800000 */
.L_x_76:
        /* <DEDUP_REMOVED lines=10> */
.L_x_79:
[----:B------:R-:W-:Y:S05]  /*34d0*/  BSYNC B1 ;  /* 0x0000000000017941 */ /* 0x000fea0003800000 */
.L_x_78:
        /* <DEDUP_REMOVED lines=10> */
.L_x_81:
[----:B------:R-:W-:Y:S05]  /*3580*/  BSYNC B1 ;  /* 0x0000000000017941 */ /* 0x000fea0003800000 */
.L_x_80:
        /* <DEDUP_REMOVED lines=9> */
.L_x_83:
[----:B------:R-:W-:Y:S05]  /*3620*/  BSYNC B1 ;  /* 0x0000000000017941 */ /* 0x000fea0003800000 */
.L_x_82:
        /* <DEDUP_REMOVED lines=9> */
.L_x_85:
[----:B------:R-:W-:Y:S05]  /*36c0*/  BSYNC B1 ;  /* 0x0000000000017941 */ /* 0x000fea0003800000 */
.L_x_84:
        /* <DEDUP_REMOVED lines=10> */
.L_x_87:
[----:B------:R-:W-:Y:S05]  /*3770*/  BSYNC B1 ;  /* 0x0000000000017941 */ /* 0x000fea0003800000 */
.L_x_86:
        /* <DEDUP_REMOVED lines=10> */
.L_x_89:
[----:B------:R-:W-:Y:S05]  /*3820*/  BSYNC B1 ;  /* 0x0000000000017941 */ /* 0x000fea0003800000 */
.L_x_88:
        /* <DEDUP_REMOVED lines=9> */
.L_x_91:
[----:B------:R-:W-:Y:S05]  /*38c0*/  BSYNC B1 ;  /* 0x0000000000017941 */ /* 0x000fea0003800000 */
.L_x_90:
        /* <DEDUP_REMOVED lines=9> */
.L_x_93:
[----:B------:R-:W-:Y:S05]  /*3960*/  BSYNC B1 ;  /* 0x0000000000017941 */ /* 0x000fea0003800000 */
.L_x_92:
        /* <DEDUP_REMOVED lines=10> */
.L_x_95:
[----:B------:R-:W-:Y:S05]  /*3a10*/  BSYNC B1 ;  /* 0x0000000000017941 */ /* 0x000fea0003800000 */
.L_x_94:
        /* <DEDUP_REMOVED lines=10> */
.L_x_97:
[----:B------:R-:W-:Y:S05]  /*3ac0*/  BSYNC B1 ;  /* 0x0000000000017941 */ /* 0x000fea0003800000 */
.L_x_96:
        /* <DEDUP_REMOVED lines=9> */
.L_x_99:
[----:B------:R-:W-:Y:S05]  /*3b60*/  BSYNC B1 ;  /* 0x0000000000017941 */ /* 0x000fea0003800000 */
.L_x_98:
        /* <DEDUP_REMOVED lines=9> */
.L_x_101:
[----:B------:R-:W-:Y:S05]  /*3c00*/  BSYNC B1 ;  /* 0x0000000000017941 */ /* 0x000fea0003800000 */
.L_x_100:
        /* <DEDUP_REMOVED lines=10> */
.L_x_103:
[----:B------:R-:W-:Y:S05]  /*3cb0*/  BSYNC B1 ;  /* 0x0000000000017941 */ /* 0x000fea0003800000 */
.L_x_102:
        /* <DEDUP_REMOVED lines=10> */
.L_x_105:
[----:B------:R-:W-:Y:S05]  /*3d60*/  BSYNC B1 ;  /* 0x0000000000017941 */ /* 0x000fea0003800000 */
.L_x_104:
        /* <DEDUP_REMOVED lines=9> */
.L_x_107:
[----:B------:R-:W-:Y:S05]  /*3e00*/  BSYNC B1 ;  /* 0x0000000000017941 */ /* 0x000fea0003800000 */
.L_x_106:
        /* <DEDUP_REMOVED lines=9> */
.L_x_109:
[----:B------:R-:W-:Y:S05]  /*3ea0*/  BSYNC B1 ;  /* 0x0000000000017941 */ /* 0x000fea0003800000 */
.L_x_108:
        /* <DEDUP_REMOVED lines=10> */
.L_x_111:
[----:B------:R-:W-:Y:S05]  /*3f50*/  BSYNC B1 ;  /* 0x0000000000017941 */ /* 0x000fea0003800000 */
.L_x_110:
        /* <DEDUP_REMOVED lines=10> */
.L_x_113:
[----:B------:R-:W-:Y:S05]  /*4000*/  BSYNC B1 ;  /* 0x0000000000017941 */ /* 0x000fea0003800000 */
.L_x_112:
        /* <DEDUP_REMOVED lines=9> */
.L_x_115:
[----:B------:R-:W-:Y:S05]  /*40a0*/  BSYNC B1 ;  /* 0x0000000000017941 */ /* 0x000fea0003800000 */
.L_x_114:
        /* <DEDUP_REMOVED lines=9> */
.L_x_117:
[----:B------:R-:W-:Y:S05]  /*4140*/  BSYNC B1 ;  /* 0x0000000000017941 */ /* 0x000fea0003800000 */
.L_x_116:
        /* <DEDUP_REMOVED lines=10> */
.L_x_119:
[----:B------:R-:W-:Y:S05]  /*41f0*/  BSYNC B1 ;  /* 0x0000000000017941 */ /* 0x000fea0003800000 */
.L_x_118:
        /* <DEDUP_REMOVED lines=10> */
.L_x_121:
[----:B------:R-:W-:Y:S05]  /*42a0*/  BSYNC B1 ;  /* 0x0000000000017941 */ /* 0x000fea0003800000 */
.L_x_120:
        /* <DEDUP_REMOVED lines=9> */
.L_x_123:
[----:B------:R-:W-:Y:S05]  /*4340*/  BSYNC B1 ;  /* 0x0000000000017941 */ /* 0x000fea0003800000 */
.L_x_122:
        /* <DEDUP_REMOVED lines=9> */
.L_x_125:
[----:B------:R-:W-:Y:S05]  /*43e0*/  BSYNC B1 ;  /* 0x0000000000017941 */ /* 0x000fea0003800000 */
.L_x_124:
        /* <DEDUP_REMOVED lines=10> */
.L_x_127:
[----:B------:R-:W-:Y:S05]  /*4490*/  BSYNC B1 ;  /* 0x0000000000017941 */ /* 0x000fea0003800000 */
.L_x_126:
        /* <DEDUP_REMOVED lines=10> */
.L_x_129:
[----:B------:R-:W-:Y:S05]  /*4540*/  BSYNC B1 ;  /* 0x0000000000017941 */ /* 0x000fea0003800000 */
.L_x_128:
        /* <DEDUP_REMOVED lines=9> */
.L_x_131:
[----:B------:R-:W-:Y:S05]  /*45e0*/  BSYNC B1 ;  /* 0x0000000000017941 */ /* 0x000fea0003800000 */
.L_x_130:
        /* <DEDUP_REMOVED lines=9> */
.L_x_133:
[----:B------:R-:W-:Y:S05]  /*4680*/  BSYNC B1 ;  /* 0x0000000000017941 */ /* 0x000fea0003800000 */
.L_x_132:
        /* <DEDUP_REMOVED lines=10> */
.L_x_135:
[----:B------:R-:W-:Y:S05]  /*4730*/  BSYNC B1 ;  /* 0x0000000000017941 */ /* 0x000fea0003800000 */
.L_x_134:
        /* <DEDUP_REMOVED lines=10> */
.L_x_137:
[----:B------:R-:W-:Y:S05]  /*47e0*/  BSYNC B1 ;  /* 0x0000000000017941 */ /* 0x000fea0003800000 */
.L_x_136:
        /* <DEDUP_REMOVED lines=9> */
.L_x_139:
[----:B------:R-:W-:Y:S05]  /*4880*/  BSYNC B1 ;  /* 0x0000000000017941 */ /* 0x000fea0003800000 */
.L_x_138:
        /* <DEDUP_REMOVED lines=9> */
.L_x_141:
[----:B------:R-:W-:Y:S05]  /*4920*/  BSYNC B1 ;  /* 0x0000000000017941 */ /* 0x000fea0003800000 */
.L_x_140:
        /* <DEDUP_REMOVED lines=10> */
.L_x_143:
[----:B------:R-:W-:Y:S05]  /*49d0*/  BSYNC B1 ;  /* 0x0000000000017941 */ /* 0x000fea0003800000 */
.L_x_142:
        /* <DEDUP_REMOVED lines=10> */
.L_x_145:
[----:B------:R-:W-:Y:S05]  /*4a80*/  BSYNC B1 ;  /* 0x0000000000017941 */ /* 0x000fea0003800000 */
.L_x_144:
        /* <DEDUP_REMOVED lines=9> */
.L_x_147:
[----:B------:R-:W-:Y:S05]  /*4b20*/  BSYNC B1 ;  /* 0x0000000000017941 */ /* 0x000fea0003800000 */
.L_x_146:
        /* <DEDUP_REMOVED lines=9> */
.L_x_149:
[----:B------:R-:W-:Y:S05]  /*4bc0*/  BSYNC B1 ;  /* 0x0000000000017941 */ /* 0x000fea0003800000 */
.L_x_148:
        /* <DEDUP_REMOVED lines=10> */
.L_x_151:
[----:B------:R-:W-:Y:S05]  /*4c70*/  BSYNC B1 ;  /* 0x0000000000017941 */ /* 0x000fea0003800000 */
.L_x_150:
[----:B-----5:R-:W-:Y:S01]  /*4c80*/  HADD2.F32 R5, -RZ, R24.H0_H0 ;  /* 0x20000018ff057230 */ /* 0x020fe20000004100 */
[----:B------:R-:W-:Y:S01]  /*4c90*/  ISETP.GT.AND P0, PT, R4, 0x79, PT ;  /* 0x000000790400780c */ /* 0x000fe20003f04270 */
[----:B------:R-:W-:Y:S01]  /*4ca0*/  @P2 IMAD.MOV.U32 R4, RZ, RZ, R10 ;  /* 0x000000ffff042224 */ /* 0x000fe200078e000a */
[----:B------:R-:W-:Y:S02]  /*4cb0*/  BSSY B1, `(.L_x_152) ;  /* 0x000000a000017945 */ /* 0x000fe40003800000 */
[----:B------:R-:W-:Y:S01]  /*4cc0*/  FMUL R5, R5, R90 ;  /* 0x0000005a05057220 */ /* 0x000fe20000400000 */
[----:B------:R-:W-:-:S03]  /*4cd0*/  ISETP.GT.AND P3, PT, R3, RZ, P0 ;  /* 0x000000ff0300720c */ /* 0x000fc60000764270 */
[----:B------:R-:W-:-:S05]  /*4ce0*/  FFMA R5, R84, R23, R5 ;  /* 0x0000001754057223 */ /* 0x000fca0000000005 */
[----:B------:R-:W-:-:S04]  /*4cf0*/  F2FP.F16.F32.PACK_AB R5, RZ, R5 ;  /* 0x00000005ff05723e */ /* 0x000fc800000000ff */
[----:B0-----:R-:W-:Y:S01]  /*4d00*/  PRMT R14, R5, 0x7610, R14 ;  /* 0x00007610050e7816 */ /* 0x001fe2000000000e */
[----:B------:R-:W-:-:S05]  /*4d10*/  @P2 IMAD.MOV.U32 R5, RZ, RZ, R11 ;  /* 0x000000ffff052224 */ /* 0x000fca00078e000b */
[----:B------:R0:W-:Y:S01]  /*4d20*/  @P2 STG.E.U16 desc[UR38][R4.64+0xf0], R14 ;  /* 0x0000f00e04002986 */ /* 0x0001e2000c101526 */
[----:B------:R-:W-:Y:S05]  /*4d30*/  @!P3 BRA `(.L_x_153) ;  /* 0x000000000004b947 */ /* 0x000fea0003800000 */
[----:B------:R0:W5:Y:S02]  /*4d40*/  LDG.E.LTC128B.U16 R24, desc[UR38][R6.64+0xf2] ;  /* 0x0000f22606187981 */ /* 0x000164000c1e1520 */
.L_x_153:
[----:B------:R-:W-:Y:S05]  /*4d50*/  BSYNC B1 ;  /* 0x0000000000017941 */ /* 0x000fea0003800000 */
.L_x_152:
        /* <DEDUP_REMOVED lines=9> */
.L_x_155:
[----:B------:R-:W-:Y:S05]  /*4df0*/  BSYNC B1 ;  /* 0x0000000000017941 */ /* 0x000fea0003800000 */
.L_x_154:
[----:B-----5:R-:W-:Y:S01]  /*4e00*/  HADD2.F32 R5, -RZ, R24.H0_H0 ;  /* 0x20000018ff057230 */ /* 0x020fe20000004100 */
[----:B------:R-:W-:Y:S01]  /*4e10*/  ISETP.GT.AND P0, PT, R3, 0x8, P0 ;  /* 0x000000080300780c */ /* 0x000fe20000704270 */
[----:B0-----:R-:W-:Y:S01]  /*4e20*/  @P1 IMAD.MOV.U32 R4, RZ, RZ, R12 ;  /* 0x000000ffff041224 */ /* 0x001fe200078e000c */
[----:B------:R-:W-:Y:S02]  /*4e30*/  BSSY B1, `(.L_x_156) ;  /* 0x0000009000017945 */ /* 0x000fe40003800000 */
[----:B------:R-:W-:-:S04]  /*4e40*/  FMUL R5, R5, R90 ;  /* 0x0000005a05057220 */ /* 0x000fc80000400000 */
[----:B------:R-:W-:-:S05]  /*4e50*/  FFMA R5, R86, R23, R5 ;  /* 0x0000001756057223 */ /* 0x000fca0000000005 */
[----:B------:R-:W-:-:S04]  /*4e60*/  F2FP.F16.F32.PACK_AB R5, RZ, R5 ;  /* 0x00000005ff05723e */ /* 0x000fc800000000ff */
[----:B-1-3--:R-:W-:Y:S01]  /*4e70*/  PRMT R6, R5, 0x7610, R6 ;  /* 0x0000761005067816 */ /* 0x00afe20000000006 */
[----:B------:R-:W-:-:S05]  /*4e80*/  @P1 IMAD.MOV.U32 R5, RZ, RZ, R13 ;  /* 0x000000ffff051224 */ /* 0x000fca00078e000d */
[----:B------:R0:W-:Y:S01]  /*4e90*/  @P1 STG.E.U16 desc[UR38][R4.64+0xf0], R6 ;  /* 0x0000f00604001986 */ /* 0x0001e2000c101526 */
[----:B------:R-:W-:Y:S05]  /*4ea0*/  @!P0 BRA `(.L_x_157) ;  /* 0x0000000000048947 */ /* 0x000fea0003800000 */
[----:B------:R1:W5:Y:S02]  /*4eb0*/  LDG.E.LTC128B.U16 R24, desc[UR38][R8.64+0xf2] ;  /* 0x0000f22608187981 */ /* 0x000364000c1e1520 */
.L_x_157:
[----:B------:R-:W-:Y:S05]  /*4ec0*/  BSYNC B1 ;  /* 0x0000000000017941 */ /* 0x000fea0003800000 */
.L_x_156:
[----:B------:R-:W-:Y:S05]  /*4ed0*/  @!P0 BRA `(.L_x_158) ;  /* 0x0000001000e88947 */ /* 0x000fea0003800000 */
[----:B-----5:R-:W-:-:S05]  /*4ee0*/  HADD2.F32 R3, -RZ, R24.H0_H0 ;  /* 0x20000018ff037230 */ /* 0x020fca0000004100 */
[----:B0-----:R-:W-:-:S04]  /*4ef0*/  FMUL R4, R3, R90 ;  /* 0x0000005a03047220 */ /* 0x001fc80000400000 */
[----:B------:R-:W-:-:S05]  /*4f00*/  FFMA R4, R87, R23, R4 ;  /* 0x0000001757047223 */ /* 0x000fca0000000004 */
[----:B------:R-:W-:-:S05]  /*4f10*/  F2FP.F16.F32.PACK_AB R4, RZ, R4 ;  /* 0x00000004ff04723e */ /* 0x000fca00000000ff */
[----:B------:R3:W-:Y:S01]  /*4f20*/  STG.E.U16 desc[UR38][R12.64+0xf2], R4 ;  /* 0x0000f2040c007986 */ /* 0x0007e2000c101526 */
[----:B------:R-:W-:Y:S05]  /*4f30*/  BRA `(.L_x_158) ;  /* 0x0000001000d07947 */ /* 0x000fea0003800000 */
.L_x_33:
[----:B------:R-:W-:Y:S01]  /*4f40*/  ISETP.GT.AND P3, PT, R4, 0x1, PT ;  /* 0x000000010400780c */ /* 0x000fe20003f64270 */
[----:B------:R-:W-:Y:S01]  /*4f50*/  ULDC.64 UR4, c[0x0][0x5c0] ;  /* 0x0001700000047ab9 */ /* 0x000fe20000000a00 */
[-C--:B------:R-:W-:Y:S01]  /*4f60*/  FMUL R24, R24, R23.reuse ;  /* 0x0000001718187220 */ /* 0x080fe20000400000 */
[----:B------:R-:W-:Y:S01]  /*4f70*/  LEA R6, P4, R106, UR4, 0x1 ;  /* 0x000000046a067c11 */ /* 0x000fe2000f8808ff */
[-C--:B------:R-:W-:Y:S01]  /*4f80*/  FMUL R25, R25, R23.reuse ;  /* 0x0000001719197220 */ /* 0x080fe20000400000 */
[----:B------:R-:W-:Y:S01]  /*4f90*/  ISETP.GT.AND P0, PT, R3, RZ, P3 ;  /* 0x000000ff0300720c */ /* 0x000fe20001f04270 */
[-C--:B------:R-:W-:Y:S01]  /*4fa0*/  FMUL R26, R26, R23.reuse ;  /* 0x000000171a1a7220 */ /* 0x080fe20000400000 */
[----:B------:R-:W-:Y:S01]  /*4fb0*/  F2FP.F16.F32.PACK_AB R24, RZ, R24 ;  /* 0x00000018ff18723e */ /* 0x000fe200000000ff */
[-C--:B------:R-:W-:Y:S01]  /*4fc0*/  FMUL R27, R27, R23.reuse ;  /* 0x000000171b1b7220 */ /* 0x080fe20000400000 */
[----:B------:R-:W-:Y:S01]  /*4fd0*/  LEA.HI.X R7, R106, UR5, R103, 0x1, P4 ;  /* 0x000000056a077c11 */ /* 0x000fe2000a0f0c67 */
[----:B------:R-:W-:Y:S01]  /*4fe0*/  FMUL R28, R28, R23 ;  /* 0x000000171c1c7220 */ /* 0x000fe20000400000 */
[----:B------:R-:W-:Y:S01]  /*4ff0*/  F2FP.F16.F32.PACK_AB R25, RZ, R25 ;  /* 0x00000019ff19723e */ /* 0x000fe200000000ff */
[-C--:B------:R-:W-:Y:S01]  /*5000*/  FMUL R29, R29, R23.reuse ;  /* 0x000000171d1d7220 */ /* 0x080fe20000400000 */
[----:B------:R-:W-:Y:S01]  /*5010*/  ISETP.GT.AND P2, PT, R3, 0x8, P2 ;  /* 0x000000080300780c */ /* 0x000fe20001744270 */
[----:B------:R-:W-:Y:S01]  /*5020*/  @P1 STG.E.U16 desc[UR38][R6.64], R24 ;  /* 0x0000001806001986 */ /* 0x000fe2000c101526 */
[----:B------:R-:W-:Y:S01]  /*5030*/  ISETP.GT.AND P1, PT, R4, 0x8, PT ;  /* 0x000000080400780c */ /* 0x000fe20003f24270 */
[-C--:B------:R-:W-:Y:S01]  /*5040*/  FMUL R30, R30, R23.reuse ;  /* 0x000000171e1e7220 */ /* 0x080fe20000400000 */
[C---:B------:R-:W-:Y:S01]  /*5050*/  SHF.L.U64.HI R5, R91.reuse, 0x1, R92 ;  /* 0x000000015b057819 */ /* 0x040fe2000001025c */
[----:B------:R-:W-:Y:S01]  /*5060*/  @P0 STG.E.U16 desc[UR38][R6.64+0x2], R25 ;  /* 0x0000021906000986 */ /* 0x000fe2000c101526 */
[----:B------:R-:W-:Y:S01]  /*5070*/  LEA R8, P5, R91, R6, 0x1 ;  /* 0x000000065b087211 */ /* 0x000fe200078a08ff */
[-C--:B------:R-:W-:Y:S01]  /*5080*/  FMUL R31, R31, R23.reuse ;  /* 0x000000171f1f7220 */ /* 0x080fe20000400000 */
[----:B------:R-:W-:Y:S01]  /*5090*/  ISETP.GT.AND P3, PT, R3, 0x8, P3 ;  /* 0x000000080300780c */ /* 0x000fe20001f64270 */
[-C--:B------:R-:W-:Y:S01]  /*50a0*/  FMUL R32, R32, R23.reuse ;  /* 0x0000001720207220 */ /* 0x080fe20000400000 */
[----:B------:R-:W-:Y:S01]  /*50b0*/  ISETP.GT.AND P0, PT, R4, 0x9, PT ;  /* 0x000000090400780c */ /* 0x000fe20003f04270 */
[----:B------:R-:W-:Y:S01]  /*50c0*/  IMAD.X R9, R5, 0x1, R7, P5 ;  /* 0x0000000105097824 */ /* 0x000fe200028e0607 */
[----:B------:R-:W-:Y:S01]  /*50d0*/  ISETP.GT.AND P4, PT, R3, RZ, P1 ;  /* 0x000000ff0300720c */ /* 0x000fe20000f84270 */
[-C--:B------:R-:W-:Y:S01]  /*50e0*/  FMUL R33, R33, R23.reuse ;  /* 0x0000001721217220 */ /* 0x080fe20000400000 */
[----:B------:R-:W-:Y:S01]  /*50f0*/  F2FP.F16.F32.PACK_AB R26, RZ, R26 ;  /* 0x0000001aff1a723e */ /* 0x000fe200000000ff */
[-C--:B------:R-:W-:Y:S01]  /*5100*/  FMUL R34, R34, R23.reuse ;  /* 0x0000001722227220 */ /* 0x080fe20000400000 */
[----:B------:R-:W-:Y:S01]  /*5110*/  ISETP.GT.AND P5, PT, R3, RZ, P0 ;  /* 0x000000ff0300720c */ /* 0x000fe200007a4270 */
[----:B------:R-:W-:Y:S01]  /*5120*/  FMUL R35, R35, R23 ;  /* 0x0000001723237220 */ /* 0x000fe20000400000 */
[----:B------:R-:W-:Y:S01]  /*5130*/  F2FP.F16.F32.PACK_AB R27, RZ, R27 ;  /* 0x0000001bff1b723e */ /* 0x000fe200000000ff */
[----:B------:R-:W-:Y:S01]  /*5140*/  @P2 STG.E.U16 desc[UR38][R8.64], R26 ;  /* 0x0000001a08002986 */ /* 0x000fe2000c101526 */
[----:B------:R-:W-:Y:S01]  /*5150*/  F2FP.F16.F32.PACK_AB R28, RZ, R28 ;  /* 0x0000001cff1c723e */ /* 0x000fe200000000ff */
[-C--:B------:R-:W-:Y:S01]  /*5160*/  FMUL R36, R36, R23.reuse ;  /* 0x0000001724247220 */ /* 0x080fe20000400000 */
[----:B------:R-:W-:Y:S01]  /*5170*/  ISETP.GT.AND P2, PT, R3, 0x8, P1 ;  /* 0x000000080300780c */ /* 0x000fe20000f44270 */
[----:B------:R-:W-:Y:S01]  /*5180*/  @P3 STG.E.U16 desc[UR38][R8.64+0x2], R27 ;  /* 0x0000021b08003986 */ /* 0x000fe2000c101526 */
[----:B------:R-:W-:Y:S01]  /*5190*/  ISETP.GT.AND P1, PT, R4, 0x10, PT ;  /* 0x000000100400780c */ /* 0x000fe20003f24270 */
[----:B------:R-:W-:Y:S01]  /*51a0*/  FMUL R37, R37, R23 ;  /* 0x0000001725257220 */ /* 0x000fe20000400000 */
[----:B------:R-:W-:Y:S01]  /*51b0*/  F2FP.F16.F32.PACK_AB R29, RZ, R29 ;  /* 0x0000001dff1d723e */ /* 0x000fe200000000ff */
[----:B------:R-:W-:Y:S01]  /*51c0*/  @P4 STG.E.U16 desc[UR38][R6.64+0x10], R28 ;  /* 0x0000101c06004986 */ /* 0x000fe2000c101526 */
[C---:B------:R-:W-:Y:S01]  /*51d0*/  ISETP.GT.AND P3, PT, R3.reuse, 0x8, P0 ;  /* 0x000000080300780c */ /* 0x040fe20000764270 */
[-C--:B------:R-:W-:Y:S01]  /*51e0*/  FMUL R38, R38, R23.reuse ;  /* 0x0000001726267220 */ /* 0x080fe20000400000 */
[----:B------:R-:W-:Y:S01]  /*51f0*/  ISETP.GT.AND P0, PT, R4, 0x11, PT ;  /* 0x000000110400780c */ /* 0x000fe20003f04270 */
[----:B------:R-:W-:Y:S01]  /*5200*/  @P5 STG.E.U16 desc[UR38][R6.64+0x12], R29 ;  /* 0x0000121d06005986 */ /* 0x000fe2000c101526 */
        /* <DEDUP_REMOVED lines=161> */
[----:B------:R-:W-:Y:S01]  /*5c20*/  FMUL R87, R87, R23 ;  /* 0x0000001757577220 */ /* 0x000fe20000400000 */
[----:B------:R-:W-:-:S02]  /*5c30*/  F2FP.F16.F32.PACK_AB R62, RZ, R62 ;  /* 0x0000003eff3e723e */ /* 0x000fc400000000ff */
[C---:B------:R-:W-:Y:S02]  /*5c40*/  ISETP.GT.AND P5, PT, R3.reuse, RZ, P0 ;  /* 0x000000ff0300720c */ /* 0x040fe400007a4270 */
[----:B------:R-:W-:Y:S01]  /*5c50*/  F2FP.F16.F32.PACK_AB R63, RZ, R63 ;  /* 0x0000003fff3f723e */ /* 0x000fe200000000ff */
[----:B------:R-:W-:Y:S01]  /*5c60*/  @P2 STG.E.U16 desc[UR38][R8.64+0x90], R62 ;  /* 0x0000903e08002986 */ /* 0x000fe2000c101526 */
[----:B------:R-:W-:Y:S02]  /*5c70*/  F2FP.F16.F32.PACK_AB R64, RZ, R64 ;  /* 0x00000040ff40723e */ /* 0x000fe400000000ff */
[C---:B------:R-:W-:Y:S01]  /*5c80*/  ISETP.GT.AND P2, PT, R3.reuse, 0x8, P1 ;  /* 0x000000080300780c */ /* 0x040fe20000f44270 */
[----:B------:R-:W-:Y:S01]  /*5c90*/  @P3 STG.E.U16 desc[UR38][R8.64+0x92], R63 ;  /* 0x0000923f08003986 */ /* 0x000fe2000c101526 */
[----:B------:R-:W-:Y:S02]  /*5ca0*/  ISETP.GT.AND P1, PT, R4, 0x58, PT ;  /* 0x000000580400780c */ /* 0x000fe40003f24270 */
[----:B------:R-:W-:Y:S01]  /*5cb0*/  F2FP.F16.F32.PACK_AB R65, RZ, R65 ;  /* 0x00000041ff41723e */ /* 0x000fe200000000ff */
[----:B------:R-:W-:Y:S01]  /*5cc0*/  @P4 STG.E.U16 desc[UR38][R6.64+0xa0], R64 ;  /* 0x0000a04006004986 */ /* 0x000fe2000c101526 */
[----:B------:R-:W-:-:S02]  /*5cd0*/  ISETP.GT.AND P3, PT, R3, 0x8, P0 ;  /* 0x000000080300780c */ /* 0x000fc40000764270 */
[----:B------:R-:W-:Y:S01]  /*5ce0*/  ISETP.GT.AND P0, PT, R4, 0x59, PT ;  /* 0x000000590400780c */ /* 0x000fe20003f04270 */
[----:B------:R-:W-:Y:S01]  /*5cf0*/  @P5 STG.E.U16 desc[UR38][R6.64+0xa2], R65 ;  /* 0x0000a24106005986 */ /* 0x000fe2000c101526 */
[C---:B------:R-:W-:Y:S02]  /*5d00*/  ISETP.GT.AND P4, PT, R3.reuse, RZ, P1 ;  /* 0x000000ff0300720c */ /* 0x040fe40000f84270 */
[----:B------:R-:W-:Y:S02]  /*5d10*/  F2FP.F16.F32.PACK_AB R66, RZ, R66 ;  /* 0x00000042ff42723e */ /* 0x000fe400000000ff */
[----:B------:R-:W-:Y:S02]  /*5d20*/  ISETP.GT.AND P5, PT, R3, RZ, P0 ;  /* 0x000000ff0300720c */ /* 0x000fe400007a4270 */
[----:B------:R-:W-:Y:S01]  /*5d30*/  F2FP.F16.F32.PACK_AB R67, RZ, R67 ;  /* 0x00000043ff43723e */ /* 0x000fe200000000ff */
[----:B------:R-:W-:Y:S01]  /*5d40*/  @P2 STG.E.U16 desc[UR38][R8.64+0xa0], R66 ;  /* 0x0000a04208002986 */ /* 0x000fe2000c101526 */
[----:B------:R-:W-:-:S02]  /*5d50*/  F2FP.F16.F32.PACK_AB R68, RZ, R68 ;  /* 0x00000044ff44723e */ /* 0x000fc400000000ff */
[C---:B------:R-:W-:Y:S01]  /*5d60*/  ISETP.GT.AND P2, PT, R3.reuse, 0x8, P1 ;  /* 0x000000080300780c */ /* 0x040fe20000f44270 */
[----:B------:R-:W-:Y:S01]  /*5d70*/  @P3 STG.E.U16 desc[UR38][R8.64+0xa2], R67 ;  /* 0x0000a24308003986 */ /* 0x000fe2000c101526 */
[C---:B------:R-:W-:Y:S02]  /*5d80*/  ISETP.GT.AND P1, PT, R4.reuse, 0x60, PT ;  /* 0x000000600400780c */ /* 0x040fe40003f24270 */
[----:B------:R-:W-:Y:S01]  /*5d90*/  F2FP.F16.F32.PACK_AB R69, RZ, R69 ;  /* 0x00000045ff45723e */ /* 0x000fe200000000ff */
[----:B------:R-:W-:Y:S01]  /*5da0*/  @P4 STG.E.U16 desc[UR38][R6.64+0xb0], R68 ;  /* 0x0000b04406004986 */ /* 0x000fe2000c101526 */
[C---:B------:R-:W-:Y:S02]  /*5db0*/  ISETP.GT.AND P3, PT, R3.reuse, 0x8, P0 ;  /* 0x000000080300780c */ /* 0x040fe40000764270 */
[----:B------:R-:W-:Y:S01]  /*5dc0*/  ISETP.GT.AND P0, PT, R4, 0x61, PT ;  /* 0x000000610400780c */ /* 0x000fe20003f04270 */
[----:B------:R-:W-:Y:S01]  /*5dd0*/  @P5 STG.E.U16 desc[UR38][R6.64+0xb2], R69 ;  /* 0x0000b24506005986 */ /* 0x000fe2000c101526 */
[----:B------:R-:W-:-:S02]  /*5de0*/  ISETP.GT.AND P4, PT, R3, RZ, P1 ;  /* 0x000000ff0300720c */ /* 0x000fc40000f84270 */
[C---:B------:R-:W-:Y:S02]  /*5df0*/  ISETP.GT.AND P5, PT, R3.reuse, RZ, P0 ;  /* 0x000000ff0300720c */ /* 0x040fe400007a4270 */
[----:B------:R-:W-:Y:S02]  /*5e00*/  F2FP.F16.F32.PACK_AB R70, RZ, R70 ;  /* 0x00000046ff46723e */ /* 0x000fe400000000ff */
[----:B------:R-:W-:Y:S02]  /*5e10*/  F2FP.F16.F32.PACK_AB R71, RZ, R71 ;  /* 0x00000047ff47723e */ /* 0x000fe400000000ff */
[----:B------:R-:W-:Y:S01]  /*5e20*/  F2FP.F16.F32.PACK_AB R72, RZ, R72 ;  /* 0x00000048ff48723e */ /* 0x000fe200000000ff */
[----:B------:R-:W-:Y:S01]  /*5e30*/  @P2 STG.E.U16 desc[UR38][R8.64+0xb0], R70 ;  /* 0x0000b04608002986 */ /* 0x000fe2000c101526 */
[----:B------:R-:W-:Y:S02]  /*5e40*/  F2FP.F16.F32.PACK_AB R73, RZ, R73 ;  /* 0x00000049ff49723e */ /* 0x000fe400000000ff */
[C---:B------:R-:W-:Y:S01]  /*5e50*/  ISETP.GT.AND P1, PT, R3.reuse, 0x8, P1 ;  /* 0x000000080300780c */ /* 0x040fe20000f24270 */
[----:B------:R-:W-:Y:S01]  /*5e60*/  @P3 STG.E.U16 desc[UR38][R8.64+0xb2], R71 ;  /* 0x0000b24708003986 */ /* 0x000fe2000c101526 */
[----:B------:R-:W-:-:S02]  /*5e70*/  ISETP.GT.AND P2, PT, R3, 0x8, P0 ;  /* 0x000000080300780c */ /* 0x000fc40000744270 */
[C---:B------:R-:W-:Y:S01]  /*5e80*/  ISETP.GT.AND P0, PT, R4.reuse, 0x69, PT ;  /* 0x000000690400780c */ /* 0x040fe20003f04270 */
[----:B------:R-:W-:Y:S01]  /*5e90*/  @P4 STG.E.U16 desc[UR38][R6.64+0xc0], R72 ;  /* 0x0000c04806004986 */ /* 0x000fe2000c101526 */
[----:B------:R-:W-:Y:S02]  /*5ea0*/  ISETP.GT.AND P4, PT, R4, 0x68, PT ;  /* 0x000000680400780c */ /* 0x000fe40003f84270 */
[----:B------:R-:W-:Y:S01]  /*5eb0*/  F2FP.F16.F32.PACK_AB R74, RZ, R74 ;  /* 0x0000004aff4a723e */ /* 0x000fe200000000ff */
[----:B------:R-:W-:Y:S01]  /*5ec0*/  @P5 STG.E.U16 desc[UR38][R6.64+0xc2], R73 ;  /* 0x0000c24906005986 */ /* 0x000fe2000c101526 */
[C---:B------:R-:W-:Y:S02]  /*5ed0*/  ISETP.GT.AND P5, PT, R3.reuse, RZ, P4 ;  /* 0x000000ff0300720c */ /* 0x040fe400027a4270 */
[----:B------:R-:W-:Y:S01]  /*5ee0*/  ISETP.GT.AND P3, PT, R3, RZ, P0 ;  /* 0x000000ff0300720c */ /* 0x000fe20000764270 */
[----:B------:R-:W-:Y:S01]  /*5ef0*/  @P1 STG.E.U16 desc[UR38][R8.64+0xc0], R74 ;  /* 0x0000c04a08001986 */ /* 0x000fe2000c101526 */
[----:B------:R-:W-:-:S02]  /*5f00*/  F2FP.F16.F32.PACK_AB R75, RZ, R75 ;  /* 0x0000004bff4b723e */ /* 0x000fc400000000ff */
[----:B------:R-:W-:Y:S02]  /*5f10*/  F2FP.F16.F32.PACK_AB R76, RZ, R76 ;  /* 0x0000004cff4c723e */ /* 0x000fe400000000ff */
[C---:B------:R-:W-:Y:S01]  /*5f20*/  ISETP.GT.AND P4, PT, R3.reuse, 0x8, P4 ;  /* 0x000000080300780c */ /* 0x040fe20002784270 */
[----:B------:R-:W-:Y:S01]  /*5f30*/  @P2 STG.E.U16 desc[UR38][R8.64+0xc2], R75 ;  /* 0x0000c24b08002986 */ /* 0x000fe2000c101526 */
[----:B------:R-:W-:Y:S02]  /*5f40*/  F2FP.F16.F32.PACK_AB R77, RZ, R77 ;  /* 0x0000004dff4d723e */ /* 0x000fe400000000ff */
[C---:B------:R-:W-:Y:S01]  /*5f50*/  ISETP.GT.AND P2, PT, R4.reuse, 0x71, PT ;  /* 0x000000710400780c */ /* 0x040fe20003f44270 */
[----:B------:R-:W-:Y:S01]  /*5f60*/  @P5 STG.E.U16 desc[UR38][R6.64+0xd0], R76 ;  /* 0x0000d04c06005986 */ /* 0x000fe2000c101526 */
[----:B------:R-:W-:Y:S02]  /*5f70*/  ISETP.GT.AND P5, PT, R3, 0x8, P0 ;  /* 0x000000080300780c */ /* 0x000fe400007a4270 */
[C---:B------:R-:W-:Y:S01]  /*5f80*/  ISETP.GT.AND P1, PT, R4.reuse, 0x78, PT ;  /* 0x000000780400780c */ /* 0x040fe20003f24270 */
[----:B------:R-:W-:Y:S01]  /*5f90*/  @P3 STG.E.U16 desc[UR38][R6.64+0xd2], R77 ;  /* 0x0000d24d06003986 */ /* 0x000fe2000c101526 */
[----:B------:R-:W-:-:S02]  /*5fa0*/  ISETP.GT.AND P3, PT, R4, 0x70, PT ;  /* 0x000000700400780c */ /* 0x000fc40003f64270 */
[----:B------:R-:W-:Y:S01]  /*5fb0*/  ISETP.GT.AND P0, PT, R4, 0x79, PT ;  /* 0x000000790400780c */ /* 0x000fe20003f04270 */
[----:B------:R-:W-:Y:S01]  /*5fc0*/  @P4 IMAD.MOV.U32 R4, RZ, RZ, R8 ;  /* 0x000000ffff044224 */ /* 0x000fe200078e0008 */
[----:B------:R-:W-:Y:S01]  /*5fd0*/  F2FP.F16.F32.PACK_AB R78, RZ, R78 ;  /* 0x0000004eff4e723e */ /* 0x000fe200000000ff */
[----:B------:R-:W-:Y:S01]  /*5fe0*/  @P4 IMAD.MOV.U32 R5, RZ, RZ, R9 ;  /* 0x000000ffff054224 */ /* 0x000fe200078e0009 */
[----:B------:R-:W-:Y:S02]  /*5ff0*/  F2FP.F16.F32.PACK_AB R79, RZ, R79 ;  /* 0x0000004fff4f723e */ /* 0x000fe400000000ff */
[----:B------:R-:W-:Y:S02]  /*6000*/  F2FP.F16.F32.PACK_AB R80, RZ, R80 ;  /* 0x00000050ff50723e */ /* 0x000fe400000000ff */
[----:B------:R0:W-:Y:S01]  /*6010*/  @P4 STG.E.U16 desc[UR38][R4.64+0xd0], R78 ;  /* 0x0000d04e04004986 */ /* 0x0001e2000c101526 */
[----:B------:R-:W-:Y:S02]  /*6020*/  ISETP.GT.AND P4, PT, R3, RZ, P2 ;  /* 0x000000ff0300720c */ /* 0x000fe40001784270 */
[----:B------:R-:W-:-:S02]  /*6030*/  F2FP.F16.F32.PACK_AB R81, RZ, R81 ;  /* 0x00000051ff51723e */ /* 0x000fc400000000ff */
[----:B------:R-:W-:Y:S02]  /*6040*/  ISETP.GT.AND P2, PT, R3, 0x8, P2 ;  /* 0x000000080300780c */ /* 0x000fe40001744270 */
[----:B------:R-:W-:Y:S02]  /*6050*/  F2FP.F16.F32.PACK_AB R82, RZ, R82 ;  /* 0x00000052ff52723e */ /* 0x000fe400000000ff */
[----:B------:R-:W-:Y:S02]  /*6060*/  F2FP.F16.F32.PACK_AB R83, RZ, R83 ;  /* 0x00000053ff53723e */ /* 0x000fe400000000ff */
[----:B------:R-:W-:Y:S01]  /*6070*/  F2FP.F16.F32.PACK_AB R84, RZ, R84 ;  /* 0x00000054ff54723e */ /* 0x000fe200000000ff */
[----:B0-----:R-:W-:Y:S01]  /*6080*/  @P5 IMAD.MOV.U32 R4, RZ, RZ, R8 ;  /* 0x000000ffff045224 */ /* 0x001fe200078e0008 */
[----:B------:R-:W-:Y:S01]  /*6090*/  F2FP.F16.F32.PACK_AB R85, RZ, R85 ;  /* 0x00000055ff55723e */ /* 0x000fe200000000ff */
[----:B------:R-:W-:Y:S01]  /*60a0*/  @P5 IMAD.MOV.U32 R5, RZ, RZ, R9 ;  /* 0x000000ffff055224 */ /* 0x000fe200078e0009 */
[----:B------:R-:W-:-:S02]  /*60b0*/  F2FP.F16.F32.PACK_AB R86, RZ, R86 ;  /* 0x00000056ff56723e */ /* 0x000fc400000000ff */
[----:B------:R-:W-:Y:S02]  /*60c0*/  F2FP.F16.F32.PACK_AB R87, RZ, R87 ;  /* 0x00000057ff57723e */ /* 0x000fe400000000ff */
[----:B------:R0:W-:Y:S01]  /*60d0*/  @P5 STG.E.U16 desc[UR38][R4.64+0xd2], R79 ;  /* 0x0000d24f04005986 */ /* 0x0001e2000c101526 */
[C---:B------:R-:W-:Y:S02]  /*60e0*/  ISETP.GT.AND P5, PT, R3.reuse, RZ, P3 ;  /* 0x000000ff0300720c */ /* 0x040fe40001fa4270 */
[----:B------:R-:W-:-:S11]  /*60f0*/  ISETP.GT.AND P3, PT, R3, 0x8, P3 ;  /* 0x000000080300780c */ /* 0x000fd60001f64270 */
[----:B0-----:R-:W-:Y:S02]  /*6100*/  @P5 IMAD.MOV.U32 R4, RZ, RZ, R6 ;  /* 0x000000ffff045224 */ /* 0x001fe400078e0006 */
[----:B------:R-:W-:-:S05]  /*6110*/  @P5 IMAD.MOV.U32 R5, RZ, RZ, R7 ;  /* 0x000000ffff055224 */ /* 0x000fca00078e0007 */
[----:B------:R0:W-:Y:S01]  /*6120*/  @P5 STG.E.U16 desc[UR38][R4.64+0xe0], R80 ;  /* 0x0000e05004005986 */ /* 0x0001e2000c101526 */
[C---:B------:R-:W-:Y:S02]  /*6130*/  ISETP.GT.AND P5, PT, R3.reuse, RZ, P0 ;  /* 0x000000ff0300720c */ /* 0x040fe400007a4270 */
[----:B------:R-:W-:Y:S01]  /*6140*/  ISETP.GT.AND P0, PT, R3, 0x8, P0 ;  /* 0x000000080300780c */ /* 0x000fe20000704270 */
[----:B0-----:R-:W-:Y:S02]  /*6150*/  @P4 IMAD.MOV.U32 R4, RZ, RZ, R6 ;  /* 0x000000ffff044224 */ /* 0x001fe400078e0006 */
[----:B------:R-:W-:-:S05]  /*6160*/  @P4 IMAD.MOV.U32 R5, RZ, RZ, R7 ;  /* 0x000000ffff054224 */ /* 0x000fca00078e0007 */
[----:B------:R0:W-:Y:S01]  /*6170*/  @P4 STG.E.U16 desc[UR38][R4.64+0xe2], R81 ;  /* 0x0000e25104004986 */ /* 0x0001e2000c101526 */
[C---:B------:R-:W-:Y:S02]  /*6180*/  ISETP.GT.AND P4, PT, R3.reuse, RZ, P1 ;  /* 0x000000ff0300720c */ /* 0x040fe40000f84270 */
[----:B------:R-:W-:Y:S01]  /*6190*/  ISETP.GT.AND P1, PT, R3, 0x8, P1 ;  /* 0x000000080300780c */ /* 0x000fe20000f24270 */
[----:B0-----:R-:W-:Y:S02]  /*61a0*/  @P3 IMAD.MOV.U32 R4, RZ, RZ, R8 ;  /* 0x000000ffff043224 */ /* 0x001fe400078e0008 */
[----:B------:R-:W-:-:S05]  /*61b0*/  @P3 IMAD.MOV.U32 R5, RZ, RZ, R9 ;  /* 0x000000ffff053224 */ /* 0x000fca00078e0009 */
[----:B------:R0:W-:Y:S02]  /*61c0*/  @P3 STG.E.U16 desc[UR38][R4.64+0xe0], R82 ;  /* 0x0000e05204003986 */ /* 0x0001e4000c101526 */
[----:B0-----:R-:W-:Y:S02]  /*61d0*/  @P2 IMAD.MOV.U32 R4, RZ, RZ, R8 ;  /* 0x000000ffff042224 */ /* 0x001fe400078e0008 */
[----:B------:R-:W-:-:S05]  /*61e0*/  @P2 IMAD.MOV.U32 R5, RZ, RZ, R9 ;  /* 0x000000ffff052224 */ /* 0x000fca00078e0009 */
[----:B------:R0:W-:Y:S02]  /*61f0*/  @P2 STG.E.U16 desc[UR38][R4.64+0xe2], R83 ;  /* 0x0000e25304002986 */ /* 0x0001e4000c101526 */
[----:B0-----:R-:W-:Y:S02]  /*6200*/  @P4 IMAD.MOV.U32 R4, RZ, RZ, R6 ;  /* 0x000000ffff044224 */ /* 0x001fe400078e0006 */
[----:B------:R-:W-:-:S05]  /*6210*/  @P4 IMAD.MOV.U32 R5, RZ, RZ, R7 ;  /* 0x000000ffff054224 */ /* 0x000fca00078e0007 */
[----:B------:R0:W-:Y:S04]  /*6220*/  @P4 STG.E.U16 desc[UR38][R4.64+0xf0], R84 ;  /* 0x0000f05404004986 */ /* 0x0001e8000c101526 */
[----:B------:R1:W-:Y:S01]  /*6230*/  @P5 STG.E.U16 desc[UR38][R6.64+0xf2], R85 ;  /* 0x0000f25506005986 */ /* 0x0003e2000c101526 */
[----:B0-----:R-:W-:Y:S02]  /*6240*/  @P1 IMAD.MOV.U32 R4, RZ, RZ, R8 ;  /* 0x000000ffff041224 */ /* 0x001fe400078e0008 */
[----:B------:R-:W-:-:S05]  /*6250*/  @P1 IMAD.MOV.U32 R5, RZ, RZ, R9 ;  /* 0x000000ffff051224 */ /* 0x000fca00078e0009 */
[----:B------:R1:W-:Y:S04]  /*6260*/  @P1 STG.E.U16 desc[UR38][R4.64+0xf0], R86 ;  /* 0x0000f05604001986 */ /* 0x0003e8000c101526 */
[----:B------:R1:W-:Y:S02]  /*6270*/  @P0 STG.E.U16 desc[UR38][R8.64+0xf2], R87 ;  /* 0x0000f25708000986 */ /* 0x0003e4000c101526 */
.L_x_158:
[----:B------:R-:W-:Y:S05]  /*6280*/  BSYNC B0 ;  /* 0x0000000000007941 */ /* 0x000fea0003800000 */
.L_x_32:
[----:B------:R-:W-:Y:S01]  /*6290*/  IADD3 R16, P0, R16, UR36, RZ ;  /* 0x0000002410107c10 */ /* 0x000fe2000ff1e0ff */
[----:B------:R-:W-:Y:S01]  /*62a0*/  ULDC.64 UR4, c[0x0][0x650] ;  /* 0x0001940000047ab9 */ /* 0x000fe20000000a00 */
[----:B------:R-:W-:Y:S01]  /*62b0*/  PRMT R3, RZ, 0x7610, R3 ;  /* 0x00007610ff037816 */ /* 0x000fe20000000003 */
[----:B------:R-:W-:Y:S01]  /*62c0*/  IMAD.MOV.U32 R100, RZ, RZ, -0x1 ;  /* 0xffffffffff647424 */ /* 0x000fe200078e00ff */
[----:B------:R-:W-:Y:S01]  /*62d0*/  IADD3.X R17, R17, UR42, RZ, P0, !PT ;  /* 0x0000002a11117c10 */ /* 0x000fe200087fe4ff */
[----:B------:R-:W-:Y:S01]  /*62e0*/  IMAD.MOV.U32 R101, RZ, RZ, -0x1 ;  /* 0xffffffffff657424 */ /* 0x000fe200078e00ff */
[----:B------:R-:W-:-:S04]  /*62f0*/  ISETP.GE.U32.AND P0, PT, R16, UR4, PT ;  /* 0x0000000410007c0c */ /* 0x000fc8000bf06070 */
[----:B------:R-:W-:-:S13]  /*6300*/  ISETP.GE.U32.AND.EX P0, PT, R17, UR5, PT, P0 ;  /* 0x0000000511007c0c */ /* 0x000fda000bf06100 */
[----:B------:R-:W-:Y:S05]  /*6310*/  @P0 BRA `(.L_x_159) ;  /* 0x00000004004c0947 */ /* 0x000fea0003800000 */
[----:B------:R-:W0:Y:S01]  /*6320*/  LDC.64 R10, c[0x0][0x628] ;  /* 0x00018a00ff0a7b82 */ /* 0x000e220000000a00 */
[----:B---3--:R-:W3:Y:S01]  /*6330*/  S2R R12, SR_CTAID.X ;  /* 0x00000000000c7919 */ /* 0x008ee20000002500 */
[----:B-12-4-:R-:W-:Y:S02]  /*6340*/  IMAD.MOV.U32 R8, RZ, RZ, R16 ;  /* 0x000000ffff087224 */ /* 0x016fe400078e0010 */
[----:B------:R-:W-:Y:S01]  /*6350*/  IMAD.MOV.U32 R9, RZ, RZ, R17 ;  /* 0x000000ffff097224 */ /* 0x000fe200078e0011 */
[----:B------:R-:W1:Y:S03]  /*6360*/  S2R R20, SR_CTAID.Y ;  /* 0x0000000000147919 */ /* 0x000e660000002600 */
[----:B------:R-:W2:Y:S08]  /*6370*/  LDC R0, c[0x0][0x630] ;  /* 0x00018c00ff007b82 */ /* 0x000eb00000000800 */
[----:B------:R-:W4:Y:S01]  /*6380*/  LDC.64 R14, c[0x0][0x620] ;  /* 0x00018800ff0e7b82 */ /* 0x000f220000000a00 */
[----:B0-----:R-:W-:-:S04]  /*6390*/  ISETP.NE.U32.AND P0, PT, R10, RZ, PT ;  /* 0x000000ff0a00720c */ /* 0x001fc80003f05070 */
[----:B------:R-:W-:-:S13]  /*63a0*/  ISETP.NE.AND.EX P0, PT, R11, RZ, PT, P0 ;  /* 0x000000ff0b00720c */ /* 0x000fda0003f05300 */
[----:B-1234-:R-:W-:Y:S05]  /*63b0*/  @!P0 BRA `(.L_x_160) ;  /* 0x0000000000288947 */ /* 0x01efea0003800000 */
        /* <DEDUP_REMOVED lines=10> */
.L_x_160:
[-CC-:B------:R-:W-:Y:S01]  /*6460*/  SHF.R.U64 R101, R8, R0.reuse, R9.reuse ;  /* 0x0000000008657219 */ /* 0x180fe20000001209 */
[----:B------:R-:W0:Y:S01]  /*6470*/  LDC.64 R26, c[0x0][0x640] ;  /* 0x00019000ff1a7b82 */ /* 0x000e220000000a00 */
[----:B------:R-:W-:Y:S01]  /*6480*/  SHF.R.U32.HI R0, RZ, R0, R9 ;  /* 0x00000000ff007219 */ /* 0x000fe20000011609 */
[----:B------:R-:W-:Y:S01]  /*6490*/  ULDC UR4, c[0x0][0x150] ;  /* 0x0000540000047ab9 */ /* 0x000fe20000000800 */
[----:B------:R-:W-:Y:S02]  /*64a0*/  IADD3 R3, P0, RZ, -R101, RZ ;  /* 0x80000065ff037210 */ /* 0x000fe40007f1e0ff */
[----:B------:R-:W-:-:S03]  /*64b0*/  I2FP.F32.U32 R7, R12 ;  /* 0x0000000c00077245 */ /* 0x000fc60000201000 */
[----:B------:R-:W1:Y:S01]  /*64c0*/  LDC R6, c[0x0][0x618] ;  /* 0x00018600ff067b82 */ /* 0x000e620000000800 */
[----:B------:R-:W-:Y:S02]  /*64d0*/  IMAD.X R5, RZ, RZ, ~R0, P0 ;  /* 0x000000ffff057224 */ /* 0x000fe400000e0e00 */
[----:B------:R-:W-:Y:S01]  /*64e0*/  FMUL R7, R7, UR4 ;  /* 0x0000000407077c20 */ /* 0x000fe20008400000 */
[----:B------:R-:W-:Y:S01]  /*64f0*/  ULDC UR4, c[0x0][0x154] ;  /* 0x0000550000047ab9 */ /* 0x000fe20000000800 */
[-C--:B------:R-:W-:Y:S02]  /*6500*/  IMAD R0, R5, R14.reuse, RZ ;  /* 0x0000000e05007224 */ /* 0x080fe400078e02ff */
[C---:B------:R-:W-:Y:S01]  /*6510*/  IMAD.WIDE.U32 R4, R3.reuse, R14, R16 ;  /* 0x0000000e03047225 */ /* 0x040fe200078e0010 */
[----:B------:R-:W2:Y:S01]  /*6520*/  LDC R8, c[0x0][0x608] ;  /* 0x00018200ff087b82 */ /* 0x000ea20000000800 */
[----:B------:R-:W3:Y:S02]  /*6530*/  F2I.U32.TRUNC.NTZ R7, R7 ;  /* 0x0000000700077305 */ /* 0x000ee4000020f000 */
[----:B------:R-:W-:Y:S01]  /*6540*/  IMAD R3, R3, R15, R0 ;  /* 0x0000000f03037224 */ /* 0x000fe200078e0200 */
[----:B------:R-:W-:-:S03]  /*6550*/  I2FP.F32.U32 R0, R20 ;  /* 0x0000001400007245 */ /* 0x000fc60000201000 */
[----:B------:R-:W-:Y:S01]  /*6560*/  IMAD.IADD R3, R5, 0x1, R3 ;  /* 0x0000000105037824 */ /* 0x000fe200078e0203 */
[----:B------:R-:W4:Y:S01]  /*6570*/  LDC R11, c[0x0][0x658] ;  /* 0x00019600ff0b7b82 */ /* 0x000f220000000800 */
[----:B0-----:R-:W-:-:S04]  /*6580*/  ISETP.NE.U32.AND P0, PT, R26, RZ, PT ;  /* 0x000000ff1a00720c */ /* 0x001fc80003f05070 */
[----:B------:R-:W-:-:S03]  /*6590*/  ISETP.NE.AND.EX P0, PT, R27, RZ, PT, P0 ;  /* 0x000000ff1b00720c */ /* 0x000fc60003f05300 */
[----:B------:R-:W0:Y:S01]  /*65a0*/  LDC R9, c[0x0][0x144] ;  /* 0x00005100ff097b82 */ /* 0x000e220000000800 */
[-C--:B-1----:R-:W-:Y:S01]  /*65b0*/  SHF.R.U64 R10, R4, R6.reuse, R3 ;  /* 0x00000006040a7219 */ /* 0x082fe20000001203 */
[----:B---3--:R-:W-:Y:S01]  /*65c0*/  IMAD.MOV R7, RZ, RZ, -R7 ;  /* 0x000000ffff077224 */ /* 0x008fe200078e0a07 */
[----:B------:R-:W-:Y:S01]  /*65d0*/  SHF.R.U32.HI R3, RZ, R6, R3 ;  /* 0x00000006ff037219 */ /* 0x000fe20000011603 */
[----:B------:R-:W-:-:S04]  /*65e0*/  FMUL R6, R0, UR4 ;  /* 0x0000000400067c20 */ /* 0x000fc80008400000 */
[----:B------:R-:W1:Y:S01]  /*65f0*/  LDC R21, c[0x0][0x148] ;  /* 0x00005200ff157b82 */ /* 0x000e620000000800 */
[----:B------:R3:W0:Y:S01]  /*6600*/  F2I.U32.TRUNC.NTZ R14, R6 ;  /* 0x00000006000e7305 */ /* 0x000622000020f000 */
[-CC-:B--2---:R-:W-:Y:S02]  /*6610*/  SHF.R.U64 R13, R10, R8.reuse, R3.reuse ;  /* 0x000000080a0d7219 */ /* 0x184fe40000001203 */
[----:B------:R-:W-:-:S04]  /*6620*/  SHF.R.U32.HI R0, RZ, R8, R3 ;  /* 0x00000008ff007219 */ /* 0x000fc80000011603 */
[----:B-----5:R-:W2:Y:S01]  /*6630*/  LDC R24, c[0x0][0x648] ;  /* 0x00019200ff187b82 */ /* 0x020ea20000000800 */
[-CC-:B----4-:R-:W-:Y:S02]  /*6640*/  SHF.R.U64 R15, R13, R11.reuse, R0.reuse ;  /* 0x0000000b0d0f7219 */ /* 0x190fe40000001200 */
[----:B------:R-:W-:-:S03]  /*6650*/  SHF.R.U32.HI R5, RZ, R11, R0 ;  /* 0x0000000bff057219 */ /* 0x000fc60000011600 */
[----:B------:R-:W-:Y:S02]  /*6660*/  IMAD.MOV.U32 R4, RZ, RZ, R15 ;  /* 0x000000ffff047224 */ /* 0x000fe400078e000f */
[----:B------:R-:W4:Y:S01]  /*6670*/  LDC R28, c[0x0][0x638] ;  /* 0x00018e00ff1c7b82 */ /* 0x000f220000000800 */
[----:B0-----:R-:W-:-:S07]  /*6680*/  IMAD R25, R9, R7, R12 ;  /* 0x0000000709197224 */ /* 0x001fce00078e020c */
[----:B------:R-:W0:Y:S08]  /*6690*/  LDC R29, c[0x0][0x610] ;  /* 0x00018400ff1d7b82 */ /* 0x000e300000000800 */
[----:B------:R-:W0:Y:S01]  /*66a0*/  LDC R30, c[0x0][0x600] ;  /* 0x00018000ff1e7b82 */ /* 0x000e220000000800 */
[----:B-123--:R-:W-:Y:S05]  /*66b0*/  @!P0 BRA `(.L_x_161) ;  /* 0x0000000000288947 */ /* 0x00efea0003800000 */
[----:B------:R-:W1:Y:S02]  /*66c0*/  LDC R0, c[0x0][0x64c] ;  /* 0x00019300ff007b82 */ /* 0x000e640000000800 */
[----:B-1----:R-:W-:-:S05]  /*66d0*/  IADD3 R3, P0, R15, R0, RZ ;  /* 0x000000000f037210 */ /* 0x002fca0007f1e0ff */
        /* <DEDUP_REMOVED lines=8> */
.L_x_161:
[----:B------:R-:W-:Y:S01]  /*6760*/  ISETP.NE.AND P0, PT, R2, 0x1, PT ;  /* 0x000000010200780c */ /* 0x000fe20003f05270 */
[----:B------:R-:W-:Y:S01]  /*6770*/  IMAD.MOV R14, RZ, RZ, -R14 ;  /* 0x000000ffff0e7224 */ /* 0x000fe200078e0a0e */
[----:B------:R-:W-:Y:S02]  /*6780*/  SHF.R.U64 R3, R4, R24, R5 ;  /* 0x0000001804037219 */ /* 0x000fe40000001205 */
[----:B------:R-:W-:Y:S02]  /*6790*/  LOP3.LUT R0, R13, R98, RZ, 0xc0, !PT ;  /* 0x000000620d007212 */ /* 0x000fe400078ec0ff */
[----:B------:R-:W-:Y:S01]  /*67a0*/  LOP3.LUT R10, R10, R97, RZ, 0xc0, !PT ;  /* 0x000000610a0a7212 */ /* 0x000fe200078ec0ff */
[----:B------:R-:W-:Y:S02]  /*67b0*/  IMAD.MOV R4, RZ, RZ, -R3 ;  /* 0x000000ffff047224 */ /* 0x000fe400078e0a03 */
[----:B------:R-:W-:Y:S02]  /*67c0*/  IMAD R0, R93, R3, R0 ;  /* 0x000000035d007224 */ /* 0x000fe400078e0200 */
[----:B----4-:R-:W-:-:S02]  /*67d0*/  IMAD R3, R4, R28, R15 ;  /* 0x0000001c04037224 */ /* 0x010fc400078e020f */
[----:B------:R-:W-:Y:S02]  /*67e0*/  @P0 IMAD R25, R21, R14, R20 ;  /* 0x0000000e15190224 */ /* 0x000fe400078e0214 */
[----:B0-----:R-:W-:Y:S02]  /*67f0*/  IMAD R5, R3, R30, R10 ;  /* 0x0000001e03057224 */ /* 0x001fe400078e020a */
[----:B------:R-:W-:Y:S02]  /*6800*/  IMAD R0, R0, R29, R25 ;  /* 0x0000001d00007224 */ /* 0x000fe400078e0219 */
[----:B------:R-:W-:-:S03]  /*6810*/  IMAD.MOV.U32 R4, RZ, RZ, 0x1 ;  /* 0x00000001ff047424 */ /* 0x000fc600078e00ff */
[----:B------:R-:W-:Y:S02]  /*6820*/  SEL R100, R5, R0, !P0 ;  /* 0x0000000005647207 */ /* 0x000fe40004000000 */
[----:B------:R-:W-:Y:S02]  /*6830*/  PRMT R3, R4, 0x7610, R3 ;  /* 0x0000761004037816 */ /* 0x000fe40000000003 */
[----:B------:R-:W-:-:S07]  /*6840*/  SEL R0, R0, R5, !P0 ;  /* 0x0000000500007207 */ /* 0x000fce0004000000 */
.L_x_159:
[----:B------:R-:W-:Y:S01]  /*6850*/  LOP3.LUT P0, RZ, R3, 0xff, RZ, 0xc0, !PT ;  /* 0x000000ff03ff7812 */ /* 0x000fe2000780c0ff */
[----:B------:R-:W-:Y:S01]  /*6860*/  UIMAD.WIDE.U32 UR4, UR41, -0x55555555, URZ ;  /* 0xaaaaaaab290478a5 */ /* 0x000fe2000f8e003f */
[----:B------:R-:W-:-:S03]  /*6870*/  IMAD.MOV.U32 R103, RZ, RZ, R0 ;  /* 0x000000ffff677224 */ /* 0x000fc600078e0000 */
[----:B------:R-:W-:-:S04]  /*6880*/  USHF.R.U32.HI UR4, URZ, 0x2, UR5 ;  /* 0x000000023f047899 */ /* 0x000fc80008011605 */
[----:B------:R-:W-:-:S04]  /*6890*/  UIMAD UR41, UR4, -0x6, UR41 ;  /* 0xfffffffa042978a4 */ /* 0x000fc8000f8e0229 */
[----:B------:R-:W-:Y:S08]  /*68a0*/  @P0 BRA `(.L_x_162) ;  /* 0xffffffac000c0947 */ /* 0x000ff0000383ffff */
[----:B------:R-:W-:Y:S05]  /*68b0*/  EXIT ;  /* 0x000000000000794d */ /* 0x000fea0003800000 */
.L_x_7:
        /* <DEDUP_REMOVED lines=26> */
.L_x_164:
[----:B------:R-:W0:Y:S01]  /*6a60*/  LDC.64 R28, c[0x0][0x640] ;  /* 0x00019000ff1c7b82 */ /* 0x000e220000000a00 */
[-CC-:B------:R-:W-:Y:S01]  /*6a70*/  SHF.R.U64 R21, R14, R8.reuse, R15.reuse ;  /* 0x000000080e157219 */ /* 0x180fe2000000120f */
[----:B------:R-:W-:Y:S01]  /*6a80*/  IMAD.MOV.U32 R31, RZ, RZ, 0x1 ;  /* 0x00000001ff1f7424 */ /* 0x000fe200078e00ff */
[----:B------:R-:W-:Y:S02]  /*6a90*/  SHF.R.U32.HI R7, RZ, R8, R15 ;  /* 0x00000008ff077219 */ /* 0x000fe4000001160f */
[----:B------:R-:W-:-:S03]  /*6aa0*/  IADD3 R13, P0, RZ, -R21, RZ ;  /* 0x80000015ff0d7210 */ /* 0x000fc60007f1e0ff */
[----:B------:R-:W1:Y:S02]  /*6ab0*/  LDC R12, c[0x0][0x618] ;  /* 0x00018600ff0c7b82 */ /* 0x000e640000000800 */
[----:B------:R-:W-:Y:S02]  /*6ac0*/  IMAD.X R7, RZ, RZ, ~R7, P0 ;  /* 0x000000ffff077224 */ /* 0x000fe400000e0e07 */
[----:B------:R-:W-:-:S04]  /*6ad0*/  IMAD.WIDE.U32 R10, R13, R24, R16 ;  /* 0x000000180d0a7225 */ /* 0x000fc800078e0010 */
[----:B------:R-:W2:Y:S01]  /*6ae0*/  LDC R14, c[0x0][0x608] ;  /* 0x00018200ff0e7b82 */ /* 0x000ea20000000800 */
[----:B------:R-:W-:-:S04]  /*6af0*/  IMAD R8, R7, R24, RZ ;  /* 0x0000001807087224 */ /* 0x000fc800078e02ff */
[----:B------:R-:W-:-:S03]  /*6b00*/  IMAD R7, R13, R25, R8 ;  /* 0x000000190d077224 */ /* 0x000fc600078e0208 */
[----:B------:R-:W3:Y:S01]  /*6b10*/  LDC R26, c[0x0][0x658] ;  /* 0x00019600ff1a7b82 */ /* 0x000ee20000000800 */
[----:B------:R-:W-:Y:S01]  /*6b20*/  IMAD.IADD R7, R11, 0x1, R7 ;  /* 0x000000010b077824 */ /* 0x000fe200078e0207 */
[----:B0-----:R-:W-:Y:S01]  /*6b30*/  ISETP.NE.U32.AND P0, PT, R28, RZ, PT ;  /* 0x000000ff1c00720c */ /* 0x001fe20003f05070 */
[----:B------:R-:W-:-:S03]  /*6b40*/  IMAD.MOV.U32 R11, RZ, RZ, -0x1 ;  /* 0xffffffffff0b7424 */ /* 0x000fc600078e00ff */
        /* <DEDUP_REMOVED lines=8> */
[-C--:B---3--:R-:W-:Y:S02]  /*6bd0*/  SHF.L.U32 R10, R11, R26.reuse, RZ ;  /* 0x0000001a0b0a7219 */ /* 0x088fe400000006ff */
[--C-:B------:R-:W-:Y:S02]  /*6be0*/  SHF.R.U64 R24, R22, R26, R7.reuse ;  /* 0x0000001a16187219 */ /* 0x100fe40000001207 */
[----:B------:R-:W-:Y:S02]  /*6bf0*/  LOP3.LUT R33, RZ, R10, RZ, 0x33, !PT ;  /* 0x0000000aff217212 */ /* 0x000fe400078e33ff */
[----:B------:R-:W-:Y:S01]  /*6c00*/  SHF.R.U32.HI R11, RZ, R26, R7 ;  /* 0x0000001aff0b7219 */ /* 0x000fe20000011607 */
[----:B------:R-:W3:Y:S01]  /*6c10*/  LDC R30, c[0x0][0x610] ;  /* 0x00018400ff1e7b82 */ /* 0x000ee20000000800 */
[----:B------:R-:W-:Y:S01]  /*6c20*/  IMAD.MOV.U32 R10, RZ, RZ, R24 ;  /* 0x000000ffff0a7224 */ /* 0x000fe200078e0018 */
[----:B------:R-:W-:Y:S06]  /*6c30*/  @!P0 BRA `(.L_x_165) ;  /* 0x0000000000288947 */ /* 0x000fec0003800000 */
        /* <DEDUP_REMOVED lines=10> */
.L_x_165:
[----:B------:R-:W-:Y:S02]  /*6ce0*/  ISETP.NE.AND P0, PT, R2, 0x1, PT ;  /* 0x000000010200780c */ /* 0x000fe40003f05270 */
[----:B-1----:R-:W-:Y:S01]  /*6cf0*/  SHF.R.U64 R8, R10, R8, R11 ;  /* 0x000000080a087219 */ /* 0x002fe2000000120b */
[----:B0-----:R-:W-:Y:S01]  /*6d00*/  VIADD R11, R25, 0xffffffff ;  /* 0xffffffff190b7836 */ /* 0x001fe20000000000 */
[----:B------:R-:W-:Y:S02]  /*6d10*/  SHF.L.U32 R31, R31, R26, RZ ;  /* 0x0000001a1f1f7219 */ /* 0x000fe400000006ff */
[----:B------:R-:W-:Y:S01]  /*6d20*/  LOP3.LUT R5, R22, R33, RZ, 0xc0, !PT ;  /* 0x0000002116057212 */ /* 0x000fe200078ec0ff */
[----:B------:R-:W-:-:S04]  /*6d30*/  IMAD.MOV R7, RZ, RZ, -R8 ;  /* 0x000000ffff077224 */ /* 0x000fc800078e0a08 */
[----:B------:R-:W-:Y:S02]  /*6d40*/  IMAD R5, R31, R8, R5 ;  /* 0x000000081f057224 */ /* 0x000fe400078e0205 */
[----:B------:R-:W-:Y:S01]  /*6d50*/  @P0 IMAD R6, R9, R23, R4 ;  /* 0x0000001709060224 */ /* 0x000fe200078e0204 */
[----:B------:R-:W-:Y:S01]  /*6d60*/  LOP3.LUT R9, R20, R11, RZ, 0xc0, !PT ;  /* 0x0000000b14097212 */ /* 0x000fe200078ec0ff */
[----:B--2---:R-:W-:Y:S02]  /*6d70*/  IMAD R4, R7, R27, R24 ;  /* 0x0000001b07047224 */ /* 0x004fe400078e0218 */
[----:B---3--:R-:W-:Y:S02]  /*6d80*/  IMAD R6, R5, R30, R6 ;  /* 0x0000001e05067224 */ /* 0x008fe400078e0206 */
[----:B------:R-:W-:Y:S02]  /*6d90*/  IMAD R5, R4, R25, R9 ;  /* 0x0000001904057224 */ /* 0x000fe400078e0209 */
[----:B------:R-:W-:-:S02]  /*6da0*/  IMAD.MOV.U32 R8, RZ, RZ, 0x1 ;  /* 0x00000001ff087424 */ /* 0x000fc400078e00ff */
[----:B------:R-:W-:Y:S01]  /*6db0*/  IMAD.MOV.U32 R7, RZ, RZ, R21 ;  /* 0x000000ffff077224 */ /* 0x000fe200078e0015 */
[----:B------:R-:W-:Y:S02]  /*6dc0*/  SEL R19, R5, R6, !P0 ;  /* 0x0000000605137207 */ /* 0x000fe40004000000 */
[----:B------:R-:W-:-:S07]  /*6dd0*/  SEL R12, R6, R5, !P0 ;  /* 0x00000005060c7207 */ /* 0x000fce0004000000 */
.L_x_163:
[----:B------:R-:W-:-:S08]  /*6de0*/  NOP ;  /* 0x0000000000007918 */ /* 0x000fd00000000000 */
[----:B------:R-:W0:-:S00]  /*6df0*/  USETMAXREG.DEALLOC.CTAPOOL 0x28 ;  /* 0x00000028000079c8 */ /* 0x000e0000080e0500 */
[----:B0-----:R-:W-:-:S13]  /*6e00*/  ISETP.NE.AND P0, PT, R3, RZ, PT ;  /* 0x000000ff0300720c */ /* 0x001fda0003f05270 */
[----:B------:R-:W-:Y:S05]  /*6e10*/  @P0 EXIT ;  /* 0x000000000000094d */ /* 0x000fea0003800000 */
[----:B------:R-:W-:Y:S01]  /*6e20*/  LOP3.LUT P0, RZ, R8, 0xff, RZ, 0xc0, !PT ;  /* 0x000000ff08ff7812 */ /* 0x000fe2000780c0ff */
[----:B------:R-:W-:Y:S02]  /*6e30*/  IMAD.MOV.U32 R3, RZ, RZ, 0x1 ;  /* 0x00000001ff037424 */ /* 0x000fe400078e00ff */
[----:B------:R-:W-:-:S10]  /*6e40*/  IMAD.MOV.U32 R13, RZ, RZ, RZ ;  /* 0x000000ffff0d7224 */ /* 0x000fd400078e00ff */
[----:B------:R-:W-:Y:S05]  /*6e50*/  @!P0 BRA `(.L_x_166) ;  /* 0x0000000c009c8947 */ /* 0x000fea0003800000 */
[----:B------:R-:W0:Y:S01]  /*6e60*/  LDC R3, c[0x0][0x28c] ;  /* 0x0000a300ff037b82 */ /* 0x000e220000000800 */
[----:B------:R-:W-:Y:S01]  /*6e70*/  ULDC UR5, c[0x0][0x658] ;  /* 0x0001960000057ab9 */ /* 0x000fe20000000800 */
[----:B------:R-:W-:Y:S01]  /*6e80*/  UMOV UR8, 0xffffffff ;  /* 0xffffffff00087882 */ /* 0x000fe20000000000 */
[----:B------:R-:W-:Y:S01]  /*6e90*/  UMOV UR11, 0x1 ;  /* 0x00000001000b7882 */ /* 0x000fe20000000000 */
[----:B------:R-:W-:Y:S01]  /*6ea0*/  USHF.L.U32 UR8, UR8, UR5, URZ ;  /* 0x0000000508087299 */ /* 0x000fe2000800063f */
[----:B------:R-:W-:Y:S01]  /*6eb0*/  BSSY B0, `(.L_x_166) ;  /* 0x00000e1000007945 */ /* 0x000fe20003800000 */
[----:B------:R-:W-:Y:S01]  /*6ec0*/  IMAD.MOV.U32 R11, RZ, RZ, 0x1 ;  /* 0x00000001ff0b7424 */ /* 0x000fe200078e00ff */
[----:B------:R-:W-:Y:S01]  /*6ed0*/  LOP3.LUT R10, R18, 0x2, RZ, 0xfc, !PT ;  /* 0x00000002120a7812 */ /* 0x000fe200078efcff */
[----:B------:R-:W1:Y:S01]  /*6ee0*/  S2UR UR7, SR_CgaCtaId ;  /* 0x00000000000779c3 */ /* 0x000e620000008800 */
[----:B------:R-:W-:Y:S01]  /*6ef0*/  ULOP3.LUT UR21, URZ, UR8, URZ, 0x33, !UPT ;  /* 0x000000083f157292 */ /* 0x000fe2000f8e333f */
[----:B------:R-:W-:Y:S01]  /*6f00*/  IMAD.MOV.U32 R13, RZ, RZ, RZ ;  /* 0x000000ffff0d7224 */ /* 0x000fe200078e00ff */
[----:B------:R-:W-:Y:S01]  /*6f10*/  ULDC UR4, c[0x0][0x600] ;  /* 0x0001800000047ab9 */ /* 0x000fe20000000800 */
[----:B------:R-:W-:Y:S01]  /*6f20*/  UMOV UR23, 0x11 ;  /* 0x0000001100177882 */ /* 0x000fe20000000000 */
[----:B------:R-:W-:-:S02]  /*6f30*/  UIADD3 UR4, UR4, -0x1, URZ ;  /* 0xffffffff04047890 */ /* 0x000fc4000fffe03f */
[----:B------:R-:W-:Y:S01]  /*6f40*/  USHF.L.U32 UR5, UR11, UR5, URZ ;  /* 0x000000050b057299 */ /* 0x000fe2000800063f */
[----:B------:R-:W-:Y:S01]  /*6f50*/  ULDC.64 UR32, c[0x0][0x198] ;  /* 0x0000660000207ab9 */ /* 0x000fe20000000a00 */
[----:B0-----:R-:W-:-:S05]  /*6f60*/  VIADD R3, R3, 0x3f ;  /* 0x0000003f03037836 */ /* 0x001fca0000000000 */
[----:B------:R-:W-:Y:S01]  /*6f70*/  SHF.R.S32.HI R4, RZ, 0x1f, R3 ;  /* 0x0000001fff047819 */ /* 0x000fe20000011403 */
[----:B-1----:R-:W-:-:S03]  /*6f80*/  USHF.R.U32.HI UR30, URZ, 0x2, UR7 ;  /* 0x000000023f1e7899 */ /* 0x002fc60008011607 */
[----:B------:R-:W-:Y:S01]  /*6f90*/  LEA.HI R4, R4, R3, RZ, 0x6 ;  /* 0x0000000304047211 */ /* 0x000fe200078f30ff */
[----:B------:R-:W-:Y:S01]  /*6fa0*/  ULOP3.LUT UR6, UR7, 0x3, URZ, 0xc0, !UPT ;  /* 0x0000000307067892 */ /* 0x000fe2000f8ec03f */
[----:B------:R-:W-:Y:S01]  /*6fb0*/  IMAD.MOV.U32 R3, RZ, RZ, 0x1 ;  /* 0x00000001ff037424 */ /* 0x000fe200078e00ff */
[----:B------:R-:W-:Y:S01]  /*6fc0*/  USHF.L.U32 UR13, UR7, 0x4, URZ ;  /* 0x00000004070d7899 */ /* 0x000fe2000800063f */
[----:B------:R-:W-:Y:S01]  /*6fd0*/  SHF.R.S32.HI R8, RZ, 0x6, R4 ;  /* 0x00000006ff087819 */ /* 0x000fe20000011404 */
[----:B------:R-:W-:Y:S02]  /*6fe0*/  USHF.L.U32 UR31, UR7, 0xa, URZ ;  /* 0x0000000a071f7899 */ /* 0x000fe4000800063f */
[----:B------:R-:W-:Y:S02]  /*6ff0*/  ULOP3.LUT UR7, UR7, 0xfffffffc, URZ, 0xc0, !UPT ;  /* 0xfffffffc07077892 */ /* 0x000fe4000f8ec03f */
[----:B------:R-:W-:Y:S01]  /*7000*/  UISETP.GT.U32.AND UP0, UPT, UR6, 0xffff, UPT ;  /* 0x0000ffff0600788c */ /* 0x000fe2000bf04070 */
[----:B------:R-:W-:Y:S01]  /*7010*/  VIADD R9, R8, 0x1 ;  /* 0x0000000108097836 */ /* 0x000fe20000000000 */
[----:B------:R-:W-:-:S02]  /*7020*/  ULOP3.LUT UR9, UR7, 0x1, URZ, 0xfc, !UPT ;  /* 0x0000000107097892 */ /* 0x000fc4000f8efc3f */
[----:B------:R-:W-:Y:S02]  /*7030*/  ULOP3.LUT UR10, UR7, 0x2, URZ, 0xfc, !UPT ;  /* 0x00000002070a7892 */ /* 0x000fe4000f8efc3f */
[----:B------:R-:W-:Y:S02]  /*7040*/  USHF.L.U32 UR8, UR11, UR7, URZ ;  /* 0x000000070b087299 */ /* 0x000fe4000800063f */
[----:B------:R-:W-:Y:S02]  /*7050*/  ULOP3.LUT UR7, UR7, 0x3, URZ, 0xfc, !UPT ;  /* 0x0000000307077892 */ /* 0x000fe4000f8efc3f */
[----:B------:R-:W-:Y:S02]  /*7060*/  USHF.L.U32 UR9, UR11, UR9, URZ ;  /* 0x000000090b097299 */ /* 0x000fe4000800063f */
[----:B------:R-:W-:Y:S02]  /*7070*/  USHF.L.U32 UR10, UR11, UR10, URZ ;  /* 0x0000000a0b0a7299 */ /* 0x000fe4000800063f */
[----:B------:R-:W-:-:S02]  /*7080*/  USEL UR6, UR6, 0xffff, !UP0 ;  /* 0x0000ffff06067887 */ /* 0x000fc4000c000000 */
[----:B------:R-:W-:Y:S02]  /*7090*/  USHF.L.U32 UR7, UR11, UR7, URZ ;  /* 0x000000070b077299 */ /* 0x000fe4000800063f */
[----:B------:R-:W-:Y:S02]  /*70a0*/  ULOP3.LUT UR8, UR10, UR8, UR9, 0xfe, !UPT ;  /* 0x000000080a087292 */ /* 0x000fe4000f8efe09 */
[----:B------:R-:W-:Y:S02]  /*70b0*/  ULOP3.LUT UR6, UR6, 0xffff, URZ, 0xc0, !UPT ;  /* 0x0000ffff06067892 */ /* 0x000fe4000f8ec03f */
[----:B------:R-:W-:Y:S02]  /*70c0*/  ULOP3.LUT UR13, UR13, 0x30, URZ, 0xc0, !UPT ;  /* 0x000000300d0d7892 */ /* 0x000fe4000f8ec03f */
[----:B------:R-:W-:Y:S02]  /*70d0*/  ULOP3.LUT UR22, UR8, UR7, URZ, 0xfc, !UPT ;  /* 0x0000000708167292 */ /* 0x000fe4000f8efc3f */
[----:B------:R-:W-:-:S12]  /*70e0*/  USHF.L.U32 UR23, UR23, UR6, URZ ;  /* 0x0000000617177299 */ /* 0x000fd8000800063f */
.L_x_177:
[----:B------:R-:W-:-:S03]  /*70f0*/  UMOV UR6, 0xffffffff ;  /* 0xffffffff00067882 */ /* 0x000fc60000000000 */
[----:B------:R-:W-:Y:S05]  /*7100*/  BRA.DIV UR6, `(.L_x_167) ;  /* 0x0000001206207947 */ /* 0x000fea000b800000 */
[----:B------:R-:W-:-:S13]  /*7110*/  ELECT P6, URZ, PT ;  /* 0x00000000003f782f */ /* 0x000fda00038c0000 */
.L_x_190:
[----:B------:R-:W-:Y:S04]  /*7120*/  BSSY B1, `(.L_x_168) ;  /* 0x0000047000017945 */ /* 0x000fe80003800000 */
[----:B------:R-:W-:Y:S05]  /*7130*/  @!P6 BRA `(.L_x_169) ;  /* 0x000000040014e947 */ /* 0x000fea0003800000 */
[----:B------:R-:W0:Y:S02]  /*7140*/  LDC R4, c[0x0][0x28c] ;  /* 0x0000a300ff047b82 */ /* 0x000e240000000800 */
[----:B0-----:R-:W-:-:S13]  /*7150*/  ISETP.GE.AND P0, PT, R4, 0x1, PT ;  /* 0x000000010400780c */ /* 0x001fda0003f06270 */
[----:B------:R-:W-:Y:S05]  /*7160*/  @!P0 BRA `(.L_x_169) ;  /* 0x0000000400088947 */ /* 0x000fea0003800000 */
[----:B------:R-:W-:Y:S01]  /*7170*/  LEA R12, R12, UR30, 0x1 ;  /* 0x0000001e0c0c7c11 */ /* 0x000fe2000f8e08ff */
[----:B------:R-:W-:Y:S02]  /*7180*/  IMAD.SHL.U32 R19, R19, 0x80, RZ ;  /* 0x0000008013137824 */ /* 0x000fe400078e00ff */
[----:B------:R-:W-:Y:S02]  /*7190*/  IMAD.MOV.U32 R20, RZ, RZ, RZ ;  /* 0x000000ffff147224 */ /* 0x000fe400078e00ff */
[----:B------:R-:W-:Y:S02]  /*71a0*/  IMAD.U32 R22, RZ, RZ, UR13 ;  /* 0x0000000dff167e24 */ /* 0x000fe4000f8e00ff */
[----:B------:R-:W-:Y:S02]  /*71b0*/  IMAD.MOV.U32 R4, RZ, RZ, R9 ;  /* 0x000000ffff047224 */ /* 0x000fe400078e0009 */
[----:B------:R-:W-:Y:S02]  /*71c0*/  IMAD.MOV.U32 R5, RZ, RZ, R3 ;  /* 0x000000ffff057224 */ /* 0x000fe400078e0003 */
[----:B------:R-:W-:-:S02]  /*71d0*/  IMAD.MOV.U32 R6, RZ, RZ, R13 ;  /* 0x000000ffff067224 */ /* 0x000fc400078e000d */
[----:B------:R-:W-:Y:S02]  /*71e0*/  IMAD.SHL.U32 R15, R12, 0x40, RZ ;  /* 0x000000400c0f7824 */ /* 0x000fe400078e00ff */
[----:B------:R-:W-:-:S07]  /*71f0*/  VIADD R24, R19, 0x40 ;  /* 0x0000004013187836 */ /* 0x000fce0000000000 */
.L_x_172:
[----:B------:R-:W0:Y:S01]  /*7200*/  S2R R21, SR_CgaCtaId ;  /* 0x0000000000157919 */ /* 0x000e220000008800 */
[----:B------:R-:W-:Y:S02]  /*7210*/  MOV R12, 0x400 ;  /* 0x00000400000c7802 */ /* 0x000fe40000000f00 */
[----:B------:R-:W-:-:S13]  /*7220*/  ISETP.NE.AND P1, PT, R0, RZ, PT ;  /* 0x000000ff0000720c */ /* 0x000fda0003f25270 */
[----:B------:R-:W1:Y:S01]  /*7230*/  @!P1 LDC R14, c[0x0][0x500] ;  /* 0x00014000ff0e9b82 */ /* 0x000e620000000800 */
[----:B0-----:R-:W-:Y:S02]  /*7240*/  LEA R23, R21, R12, 0x18 ;  /* 0x0000000c15177211 */ /* 0x001fe400078ec0ff */
[----:B------:R-:W-:-:S03]  /*7250*/  SHF.L.U32 R12, R5, 0x1f, RZ ;  /* 0x0000001f050c7819 */ /* 0x000fc600000006ff */
[----:B------:R-:W-:-:S04]  /*7260*/  IMAD R21, R6, 0x8, R23 ;  /* 0x0000000806157824 */ /* 0x000fc800078e0217 */
[----:B------:R-:W0:Y:S02]  /*7270*/  SYNCS.PHASECHK.TRANS64.TRYWAIT P0, [R21+URZ+0x30], R12 ;  /* 0x0000300c150075a7 */ /* 0x000e24000800017f */
[----:B01----:R-:W-:Y:S05]  /*7280*/  @!P0 BRA `(.L_x_170) ;  /* 0x0000000c00e08947 */ /* 0x003fea0003800000 */
.L_x_191:
[----:B0-----:R-:W-:Y:S01]  /*7290*/  PRMT R12, R10, 0x9910, RZ ;  /* 0x000099100a0c7816 */ /* 0x001fe200000000ff */
[----:B------:R0:W-:Y:S03]  /*72a0*/  @!P1 SYNCS.ARRIVE.TRANS64 RZ, [R21+URZ], R14 ;  /* 0x0000000e15ff99a7 */ /* 0x0001e6000800003f */
[----:B------:R-:W-:-:S13]  /*72b0*/  ISETP.NE.AND P0, PT, R12, 0x2, PT ;  /* 0x000000020c00780c */ /* 0x000fda0003f05270 */
[----:B0-----:R-:W-:Y:S05]  /*72c0*/  @P0 BRA `(.L_x_171) ;  /* 0x0000000000040947 */ /* 0x001fea0003800000 */
[----:B------:R-:W-:Y:S01]  /*72d0*/  BPT.TRAP 0x1 ;  /* 0x000000040000795c */ /* 0x000fe20000300000 */
.L_x_171:
[----:B------:R-:W-:Y:S01]  /*72e0*/  R2UR UR8, R6 ;  /* 0x00000000060872ca */ /* 0x000fe200000e0000 */
[----:B------:R-:W-:Y:S01]  /*72f0*/  VIADD R4, R4, 0xffffffff ;  /* 0xffffffff04047836 */ /* 0x000fe20000000000 */
[----:B------:R-:W-:Y:S01]  /*7300*/  R2UR UR10, R23 ;  /* 0x00000000170a72ca */ /* 0x000fe200000e0000 */
[----:B------:R-:W-:Y:S01]  /*7310*/  UIADD3 UR14, UP0, UR32, 0xf0, URZ ;  /* 0x000000f0200e7890 */ /* 0x000fe2000ff1e03f */
[----:B------:R-:W-:Y:S01]  /*7320*/  R2UR UR25, R21 ;  /* 0x00000000151972ca */ /* 0x000fe200000e0000 */
[----:B------:R-:W-:Y:S01]  /*7330*/  UIADD3 UR34, UP1, UR32, 0x1f0, URZ ;  /* 0x000001f020227890 */ /* 0x000fe2000ff3e03f */
[----:B------:R-:W-:Y:S01]  /*7340*/  R2UR UR28, R7 ;  /* 0x00000000071c72ca */ /* 0x000fe200000e0000 */
[----:B------:R-:W-:Y:S01]  /*7350*/  UIADD3.X UR15, URZ, UR33, URZ, UP0, !UPT ;  /* 0x000000213f0f7290 */ /* 0x000fe200087fe43f */
[----:B------:R-:W-:Y:S01]  /*7360*/  R2UR UR26, R20 ;  /* 0x00000000141a72ca */ /* 0x000fe200000e0000 */
[----:B------:R-:W-:Y:S01]  /*7370*/  UPRMT UR29, URZ, 0x5410, UR23 ;  /* 0x000054103f1d7896 */ /* 0x000fe20008000017 */
[----:B------:R-:W-:Y:S01]  /*7380*/  R2UR UR19, R22 ;  /* 0x00000000161372ca */ /* 0x000fe200000e0000 */
[----:B------:R-:W-:Y:S01]  /*7390*/  UIADD3.X UR35, URZ, UR33, URZ, UP1, !UPT ;  /* 0x000000213f237290 */ /* 0x000fe20008ffe43f */
[----:B------:R-:W-:Y:S01]  /*73a0*/  R2UR UR27, R15 ;  /* 0x000000000f1b72ca */ /* 0x000fe200000e0000 */
[----:B------:R-:W-:Y:S01]  /*73b0*/  USHF.L.U32 UR8, UR8, 0xd, URZ ;  /* 0x0000000d08087899 */ /* 0x000fe2000800063f */
[----:B------:R-:W-:Y:S01]  /*73c0*/  R2UR UR18, R19 ;  /* 0x00000000131272ca */ /* 0x000fe200000e0000 */
[----:B------:R-:W-:Y:S01]  /*73d0*/  UPRMT UR38, URZ, 0x5410, UR22 ;  /* 0x000054103f267896 */ /* 0x000fe20008000016 */
[----:B------:R-:W-:Y:S01]  /*73e0*/  ISETP.GT.AND P1, PT, R4, 0x1, PT ;  /* 0x000000010400780c */ /* 0x000fe20003f24270 */
[----:B------:R-:W-:Y:S01]  /*73f0*/  ULEA UR9, UR30, UR8, 0xc ;  /* 0x000000081e097291 */ /* 0x000fe2000f8e603f */
[----:B------:R-:W-:Y:S01]  /*7400*/  VIADD R6, R6, 0x1 ;  /* 0x0000000106067836 */ /* 0x000fe20000000000 */
[----:B------:R-:W-:Y:S01]  /*7410*/  ULOP3.LUT UR8, UR8, 0xc00, UR31, 0xf8, !UPT ;  /* 0x00000c0008087892 */ /* 0x000fe2000f8ef81f */
[----:B------:R-:W-:Y:S01]  /*7420*/  VIADD R22, R22, 0x40 ;  /* 0x0000004016167836 */ /* 0x000fe20000000000 */
[----:B------:R-:W-:Y:S01]  /*7430*/  ULEA UR9, UR9, UR10, 0x1 ;  /* 0x0000000a09097291 */ /* 0x000fe2000f8e083f */
[----:B------:R-:W-:Y:S01]  /*7440*/  VIADD R20, R20, 0x40 ;  /* 0x0000004014147836 */ /* 0x000fe20000000000 */
[----:B------:R-:W-:Y:S01]  /*7450*/  ULEA UR8, UR8, UR10, 0x1 ;  /* 0x0000000a08087291 */ /* 0x000fe2000f8e083f */
[----:B------:R-:W-:Y:S01]  /*7460*/  R2UR UR10, R24 ;  /* 0x00000000180a72ca */ /* 0x000fe200000e0000 */
[----:B------:R-:W-:Y:S01]  /*7470*/  UIADD3 UR24, UR9, 0x180, URZ ;  /* 0x0000018009187890 */ /* 0x000fe2000fffe03f */
[----:B------:R-:W-:Y:S01]  /*7480*/  ISETP.NE.AND P0, PT, R6, 0x6, PT ;  /* 0x000000060600780c */ /* 0x000fe20003f05270 */
[----:B------:R-:W-:-:S02]  /*7490*/  UIADD3 UR16, UR8, 0x18180, URZ ;  /* 0x0001818008107890 */ /* 0x000fc4000fffe03f */
[----:B------:R-:W-:Y:S01]  /*74a0*/  UIADD3 UR8, UR8, 0x1a180, URZ ;  /* 0x0001a18008087890 */ /* 0x000fe2000fffe03f */
[----:B------:R-:W-:Y:S01]  /*74b0*/  SEL R12, RZ, 0x1, P0 ;  /* 0x00000001ff0c7807 */ /* 0x000fe20000000000 */
[----:B------:R-:W-:Y:S01]  /*74c0*/  UMOV UR6, 0x0 ;  /* 0x0000000000067882 */ /* 0x000fe20000000000 */
[----:B------:R-:W-:Y:S01]  /*74d0*/  UMOV UR7, 0x10000000 ;  /* 0x1000000000077882 */ /* 0x000fe20000000000 */
[----:B------:R-:W-:Y:S01]  /*74e0*/  UMOV UR17, UR25 ;  /* 0x0000001900117c82 */ /* 0x000fe20008000000 */
[----:B------:R-:W-:Y:S01]  /*74f0*/  UMOV UR20, UR28 ;  /* 0x0000001c00147c82 */ /* 0x000fe20008000000 */
[----:B------:R-:W-:Y:S01]  /*7500*/  UMOV UR9, UR25 ;  /* 0x0000001900097c82 */ /* 0x000fe20008000000 */
[----:B------:R-:W-:Y:S01]  /*7510*/  UMOV UR11, UR19 ;  /* 0x00000013000b7c82 */ /* 0x000fe20008000000 */
[----:B------:R0:W-:Y:S01]  /*7520*/  UTMALDG.3D.MULTICAST [UR24], [UR14], UR29, desc[UR6] ;  /* 0x000006180e0073b4 */ /* 0x0001e2000801181d */
[----:B------:R-:W-:Y:S01]  /*7530*/  UMOV UR12, UR28 ;  /* 0x0000001c000c7c82 */ /* 0x000fe20008000000 */
[----:B------:R-:W-:-:S02]  /*7540*/  LOP3.LUT R5, R5, R12, RZ, 0x3c, !PT ;  /* 0x0000000c05057212 */ /* 0x000fc400078e3cff */
[----:B------:R-:W-:Y:S01]  /*7550*/  SEL R6, R6, RZ, P0 ;  /* 0x000000ff06067207 */ /* 0x000fe20000000000 */
[----:B------:R0:W-:Y:S01]  /*7560*/  UTMALDG.3D.MULTICAST [UR16], [UR34], UR38, desc[UR6] ;  /* 0x00000610220073b4 */ /* 0x0001e20008011826 */
[----:B------:R0:W-:Y:S02]  /*7570*/  UTMALDG.3D.MULTICAST [UR8], [UR34], UR38, desc[UR6] ;  /* 0x00000608220073b4 */ /* 0x0001e40008011826 */
[----:B0-----:R-:W-:Y:S05]  /*7580*/  @P1 BRA `(.L_x_172) ;  /* 0xfffffffc001c1947 */ /* 0x001fea000383ffff */
.L_x_169:
[----:B------:R-:W-:Y:S05]  /*7590*/  BSYNC B1 ;  /* 0x0000000000017941 */ /* 0x000fea0003800000 */
.L_x_168:
[----:B------:R-:W-:Y:S01]  /*75a0*/  LOP3.LUT P1, RZ, R11, 0xff, RZ, 0xc0, !PT ;  /* 0x000000ff0bff7812 */ /* 0x000fe2000782c0ff */
[C---:B------:R-:W-:Y:S01]  /*75b0*/  IMAD.IADD R13, R8.reuse, 0x1, R13 ;  /* 0x00000001080d7824 */ /* 0x040fe200078e020d */
[----:B------:R-:W-:Y:S01]  /*75c0*/  ULDC.64 UR6, c[0x0][0x650] ;  /* 0x0001940000067ab9 */ /* 0x000fe20000000a00 */
[C---:B------:R-:W-:Y:S01]  /*75d0*/  ISETP.GE.U32.AND P2, PT, R8.reuse, 0x6, PT ;  /* 0x000000060800780c */ /* 0x040fe20003f46070 */
[----:B------:R-:W-:Y:S01]  /*75e0*/  BSSY B1, `(.L_x_173) ;  /* 0x000006b000017945 */ /* 0x000fe20003800000 */
[----:B------:R-:W-:Y:S01]  /*75f0*/  IMAD.MOV.U32 R12, RZ, RZ, -0x1 ;  /* 0xffffffffff0c7424 */ /* 0x000fe200078e00ff */
[----:B------:R-:W-:Y:S01]  /*7600*/  ISETP.GT.U32.AND P0, PT, R13, 0x5, PT ;  /* 0x000000050d00780c */ /* 0x000fe20003f04070 */
[----:B------:R-:W-:Y:S01]  /*7610*/  IMAD.MOV.U32 R19, RZ, RZ, -0x1 ;  /* 0xffffffffff137424 */ /* 0x000fe200078e00ff */
[----:B------:R-:W-:Y:S01]  /*7620*/  PRMT R11, RZ, 0x7610, R11 ;  /* 0x00007610ff0b7816 */ /* 0x000fe2000000000b */
[----:B------:R-:W-:Y:S01]  /*7630*/  IMAD.MOV.U32 R7, RZ, RZ, -0x1 ;  /* 0xffffffffff077424 */ /* 0x000fe200078e00ff */
[----:B------:R-:W-:-:S03]  /*7640*/  ISETP.LT.U32.AND P0, PT, R8, 0x6, P0 ;  /* 0x000000060800780c */ /* 0x000fc60000701070 */
[----:B------:R-:W0:Y:S01]  /*7650*/  @P1 S2R R5, SR_CgaCtaId ;  /* 0x0000000000051919 */ /* 0x000e220000008800 */
[----:B------:R-:W-:-:S04]  /*7660*/  @P1 MOV R4, 0x400 ;  /* 0x0000040000041802 */ /* 0x000fc80000000f00 */
[----:B0-----:R-:W-:Y:S01]  /*7670*/  @P1 LEA R6, R5, R4, 0x18 ;  /* 0x0000000405061211 */ /* 0x001fe200078ec0ff */
[----:B------:R-:W-:Y:S01]  /*7680*/  IMAD.WIDE.U32 R4, R13, -0x55555555, RZ ;  /* 0xaaaaaaab0d047825 */ /* 0x000fe200078e00ff */
[----:B------:R-:W-:Y:S02]  /*7690*/  SEL R4, RZ, 0x1, !P0 ;  /* 0x00000001ff047807 */ /* 0x000fe40004000000 */
[----:B------:R0:W-:Y:S01]  /*76a0*/  @P1 SYNCS.ARRIVE.TRANS64.A1T0 RZ, [R6+URZ+0x78], RZ ;  /* 0x000078ff06ff19a7 */ /* 0x0001e2000810003f */
[----:B------:R-:W-:Y:S02]  /*76b0*/  IADD3 R16, P1, R16, UR36, RZ ;  /* 0x0000002410107c10 */ /* 0x000fe4000ff3e0ff */
[----:B------:R-:W-:Y:S02]  /*76c0*/  LOP3.LUT R3, R3, R4, RZ, 0x3c, !PT ;  /* 0x0000000403037212 */ /* 0x000fe400078e3cff */
[----:B------:R-:W-:Y:S02]  /*76d0*/  IADD3.X R17, R17, UR42, RZ, P1, !PT ;  /* 0x0000002a11117c10 */ /* 0x000fe40008ffe4ff */
[----:B------:R-:W-:-:S02]  /*76e0*/  ISETP.GE.U32.AND P0, PT, R16, UR6, PT ;  /* 0x0000000610007c0c */ /* 0x000fc4000bf06070 */
[----:B0-----:R-:W-:Y:S02]  /*76f0*/  SHF.R.U32.HI R6, RZ, 0x2, R5 ;  /* 0x00000002ff067819 */ /* 0x001fe40000011605 */
[----:B------:R-:W-:Y:S02]  /*7700*/  ISETP.GE.U32.AND.EX P0, PT, R17, UR7, PT, P0 ;  /* 0x0000000711007c0c */ /* 0x000fe4000bf06100 */
[----:B------:R-:W-:Y:S01]  /*7710*/  @P2 LOP3.LUT R3, R3, 0x1, R6, 0x78, !PT ;  /* 0x0000000103032812 */ /* 0x000fe200078e7806 */
[----:B------:R-:W-:Y:S01]  /*7720*/  IMAD R13, R6, -0x6, R13 ;  /* 0xfffffffa060d7824 */ /* 0x000fe200078e020d */
[----:B------:R-:W-:-:S09]  /*7730*/  PRMT R4, RZ, 0x7610, R4 ;  /* 0x00007610ff047816 */ /* 0x000fd20000000004 */
[----:B------:R-:W-:Y:S05]  /*7740*/  @P0 BRA `(.L_x_174) ;  /* 0x0000000400500947 */ /* 0x000fea0003800000 */
[----:B------:R-:W0:Y:S01]  /*7750*/  S2R R15, SR_CTAID.X ;  /* 0x00000000000f7919 */ /* 0x000e220000002500 */
[----:B------:R-:W-:Y:S01]  /*7760*/  ULDC.64 UR6, c[0x0][0x628] ;  /* 0x00018a0000067ab9 */ /* 0x000fe20000000a00 */
[----:B------:R-:W1:Y:S01]  /*7770*/  LDC R20, c[0x0][0x144] ;  /* 0x00005100ff147b82 */ /* 0x000e620000000800 */
[----:B------:R-:W-:Y:S01]  /*7780*/  ISETP.NE.U32.AND P0, PT, RZ, UR6, PT ;  /* 0x00000006ff007c0c */ /* 0x000fe2000bf05070 */
[----:B------:R-:W2:Y:S01]  /*7790*/  S2R R12, SR_CTAID.Y ;  /* 0x00000000000c7919 */ /* 0x000ea20000002600 */
[----:B------:R-:W-:Y:S01]  /*77a0*/  ULDC UR8, c[0x0][0x150] ;  /* 0x0000540000087ab9 */ /* 0x000fe20000000800 */
[----:B------:R-:W-:Y:S01]  /*77b0*/  ULDC UR9, c[0x0][0x630] ;  /* 0x00018c0000097ab9 */ /* 0x000fe20000000800 */
[----:B------:R-:W-:Y:S01]  /*77c0*/  ISETP.NE.AND.EX P0, PT, RZ, UR7, PT, P0 ;  /* 0x00000007ff007c0c */ /* 0x000fe2000bf05300 */
[----:B------:R-:W-:Y:S01]  /*77d0*/  IMAD.MOV.U32 R4, RZ, RZ, R16 ;  /* 0x000000ffff047224 */ /* 0x000fe200078e0010 */
[----:B0-----:R-:W-:-:S05]  /*77e0*/  I2FP.F32.U32 R5, R15 ;  /* 0x0000000f00057245 */ /* 0x001fca0000201000 */
[----:B------:R-:W-:Y:S01]  /*77f0*/  FMUL R21, R5, UR8 ;  /* 0x0000000805157c20 */ /* 0x000fe20008400000 */
[----:B------:R-:W-:-:S05]  /*7800*/  IMAD.MOV.U32 R5, RZ, RZ, R17 ;  /* 0x000000ffff057224 */ /* 0x000fca00078e0011 */
[----:B--2---:R-:W-:Y:S05]  /*7810*/  @!P0 BRA `(.L_x_175) ;  /* 0x0000000000288947 */ /* 0x004fea0003800000 */
[----:B------:R-:W-:Y:S02]  /*7820*/  ULDC UR8, c[0x0][0x634] ;  /* 0x00018d0000087ab9 */ /* 0x000fe40000000800 */
[----:B------:R-:W-:-:S05]  /*7830*/  IADD3 R5, P0, R16, UR8, RZ ;  /* 0x0000000810057c10 */ /* 0x000fca000ff1e0ff */
[----:B------:R-:W-:-:S04]  /*7840*/  IMAD.X R19, RZ, RZ, R17, P0 ;  /* 0x000000ffff137224 */ /* 0x000fc800000e0611 */
[----:B------:R-:W-:-:S04]  /*7850*/  IMAD.WIDE.U32 R6, R19, UR6, RZ ;  /* 0x0000000613067c25 */ /* 0x000fc8000f8e00ff */
[----:B------:R-:W-:-:S04]  /*7860*/  IMAD.WIDE.U32 R6, P0, R5, UR7, R6 ;  /* 0x0000000705067c25 */ /* 0x000fc8000f800006 */
[----:B------:R-:W-:-:S04]  /*7870*/  IMAD.WIDE.U32 R4, R5, UR6, RZ ;  /* 0x0000000605047c25 */ /* 0x000fc8000f8e00ff */
[----:B------:R-:W-:Y:S01]  /*7880*/  IMAD.MOV.U32 R4, RZ, RZ, R7 ;  /* 0x000000ffff047224 */ /* 0x000fe200078e0007 */
[----:B------:R-:W-:Y:S01]  /*7890*/  IADD3 RZ, P1, R5, R6, RZ ;  /* 0x0000000605ff7210 */ /* 0x000fe20007f3e0ff */
[----:B------:R-:W-:-:S04]  /*78a0*/  IMAD.X R5, RZ, RZ, RZ, P0 ;  /* 0x000000ffff057224 */ /* 0x000fc800000e06ff */
[----:B------:R-:W-:-:S08]  /*78b0*/  IMAD.WIDE.U32.X R4, R19, UR7, R4, P1 ;  /* 0x0000000713047c25 */ /* 0x000fd000088e0404 */
.L_x_175:
[--C-:B------:R-:W-:Y:S01]  /*78c0*/  SHF.R.U64 R14, R4, UR9, R5.reuse ;  /* 0x00000009040e7c19 */ /* 0x100fe20008001205 */
[----:B------:R-:W0:Y:S01]  /*78d0*/  F2I.U32.TRUNC.NTZ R21, R21 ;  /* 0x0000001500157305 */ /* 0x000e22000020f000 */
[----:B------:R-:W-:Y:S01]  /*78e0*/  SHF.R.U32.HI R4, RZ, UR9, R5 ;  /* 0x00000009ff047c19 */ /* 0x000fe20008011605 */
[----:B------:R-:W-:Y:S01]  /*78f0*/  ULDC.64 UR6, c[0x0][0x620] ;  /* 0x0001880000067ab9 */ /* 0x000fe20000000a00 */
[----:B------:R-:W-:Y:S01]  /*7900*/  IADD3 R7, P0, RZ, -R14, RZ ;  /* 0x8000000eff077210 */ /* 0x000fe20007f1e0ff */
[----:B------:R-:W-:-:S04]  /*7910*/  ULDC.64 UR8, c[0x0][0x640] ;  /* 0x0001900000087ab9 */ /* 0x000fc80000000a00 */
[----:B------:R-:W-:Y:S01]  /*7920*/  IMAD.X R4, RZ, RZ, ~R4, P0 ;  /* 0x000000ffff047224 */ /* 0x000fe200000e0e04 */
[----:B------:R-:W-:-:S03]  /*7930*/  ISETP.NE.U32.AND P0, PT, RZ, UR8, PT ;  /* 0x00000008ff007c0c */ /* 0x000fc6000bf05070 */
[----:B------:R-:W-:Y:S01]  /*7940*/  IMAD R6, R4, UR6, RZ ;  /* 0x0000000604067c24 */ /* 0x000fe2000f8e02ff */
[----:B------:R-:W-:Y:S01]  /*7950*/  ISETP.NE.AND.EX P0, PT, RZ, UR9, PT, P0 ;  /* 0x00000009ff007c0c */ /* 0x000fe2000bf05300 */
[----:B------:R-:W-:Y:S01]  /*7960*/  IMAD.WIDE.U32 R4, R7, UR6, R16 ;  /* 0x0000000607047c25 */ /* 0x000fe2000f8e0010 */
[----:B------:R-:W-:-:S03]  /*7970*/  ULDC UR6, c[0x0][0x618] ;  /* 0x0001860000067ab9 */ /* 0x000fc60000000800 */
[----:B------:R-:W-:Y:S01]  /*7980*/  IMAD R7, R7, UR7, R6 ;  /* 0x0000000707077c24 */ /* 0x000fe2000f8e0206 */
[----:B------:R-:W-:Y:S01]  /*7990*/  ULDC UR7, c[0x0][0x154] ;  /* 0x0000550000077ab9 */ /* 0x000fe20000000800 */
[----:B0-----:R-:W-:Y:S02]  /*79a0*/  IMAD.MOV R6, RZ, RZ, -R21 ;  /* 0x000000ffff067224 */ /* 0x001fe400078e0a15 */
[----:B------:R-:W0:Y:S01]  /*79b0*/  LDC R21, c[0x0][0x148] ;  /* 0x00005200ff157b82 */ /* 0x000e220000000800 */
[----:B------:R-:W-:Y:S02]  /*79c0*/  IMAD.IADD R5, R5, 0x1, R7 ;  /* 0x0000000105057824 */ /* 0x000fe400078e0207 */
[----:B-1----:R-:W-:Y:S01]  /*79d0*/  IMAD R15, R20, R6, R15 ;  /* 0x00000006140f7224 */ /* 0x002fe200078e020f */
[----:B------:R-:W-:Y:S02]  /*79e0*/  I2FP.F32.U32 R6, R12 ;  /* 0x0000000c00067245 */ /* 0x000fe40000201000 */
[----:B------:R-:W-:-:S02]  /*79f0*/  SHF.R.U64 R19, R4, UR6, R5 ;  /* 0x0000000604137c19 */ /* 0x000fc40008001205 */
[----:B------:R-:W-:Y:S01]  /*7a00*/  SHF.R.U32.HI R4, RZ, UR6, R5 ;  /* 0x00000006ff047c19 */ /* 0x000fe20008011605 */
[----:B------:R-:W-:Y:S01]  /*7a10*/  FMUL R6, R6, UR7 ;  /* 0x0000000706067c20 */ /* 0x000fe20008400000 */
[----:B------:R-:W-:Y:S02]  /*7a20*/  ULDC UR6, c[0x0][0x608] ;  /* 0x0001820000067ab9 */ /* 0x000fe40000000800 */
[--C-:B------:R-:W-:Y:S01]  /*7a30*/  SHF.R.U64 R22, R19, UR6, R4.reuse ;  /* 0x0000000613167c19 */ /* 0x100fe20008001204 */
[----:B------:R1:W2:Y:S01]  /*7a40*/  F2I.U32.TRUNC.NTZ R24, R6 ;  /* 0x0000000600187305 */ /* 0x0002a2000020f000 */
[----:B------:R-:W-:Y:S01]  /*7a50*/  SHF.R.U32.HI R5, RZ, UR6, R4 ;  /* 0x00000006ff057c19 */ /* 0x000fe20008011604 */
[----:B------:R-:W-:-:S03]  /*7a60*/  ULDC UR6, c[0x0][0x658] ;  /* 0x0001960000067ab9 */ /* 0x000fc60000000800 */
[--C-:B------:R-:W-:Y:S02]  /*7a70*/  SHF.R.U64 R20, R22, UR6, R5.reuse ;  /* 0x0000000616147c19 */ /* 0x100fe40008001205 */
[----:B------:R-:W-:-:S03]  /*7a80*/  SHF.R.U32.HI R23, RZ, UR6, R5 ;  /* 0x00000006ff177c19 */ /* 0x000fc60008011605 */
[----:B------:R-:W-:Y:S02]  /*7a90*/  IMAD.MOV.U32 R4, RZ, RZ, R20 ;  /* 0x000000ffff047224 */ /* 0x000fe400078e0014 */
[----:B------:R-:W-:Y:S01]  /*7aa0*/  IMAD.MOV.U32 R5, RZ, RZ, R23 ;  /* 0x000000ffff057224 */ /* 0x000fe200078e0017 */
[----:B-1----:R-:W-:Y:S06]  /*7ab0*/  @!P0 BRA `(.L_x_176) ;  /* 0x0000000000288947 */ /* 0x002fec0003800000 */
        /* <DEDUP_REMOVED lines=10> */
.L_x_176:
[----:B------:R-:W-:Y:S01]  /*7b60*/  ISETP.NE.AND P0, PT, R2, 0x1, PT ;  /* 0x000000010200780c */ /* 0x000fe20003f05270 */
[----:B------:R-:W-:Y:S01]  /*7b70*/  ULDC UR6, c[0x0][0x648] ;  /* 0x0001920000067ab9 */ /* 0x000fe20000000800 */
[----:B------:R-:W-:Y:S01]  /*7b80*/  LOP3.LUT R22, R22, UR21, RZ, 0xc0, !PT ;  /* 0x0000001516167c12 */ /* 0x000fe2000f8ec0ff */
[----:B--2---:R-:W-:Y:S01]  /*7b90*/  IMAD.MOV R24, RZ, RZ, -R24 ;  /* 0x000000ffff187224 */ /* 0x004fe200078e0a18 */
[----:B------:R-:W-:Y:S01]  /*7ba0*/  SHF.R.U64 R5, R4, UR6, R5 ;  /* 0x0000000604057c19 */ /* 0x000fe20008001205 */
[----:B------:R-:W-:Y:S01]  /*7bb0*/  ULDC UR6, c[0x0][0x638] ;  /* 0x00018e0000067ab9 */ /* 0x000fe20000000800 */
[----:B------:R-:W-:Y:S01]  /*7bc0*/  LOP3.LUT R19, R19, UR4, RZ, 0xc0, !PT ;  /* 0x0000000413137c12 */ /* 0x000fe2000f8ec0ff */
[----:B------:R-:W-:Y:S01]  /*7bd0*/  ULDC UR7, c[0x0][0x610] ;  /* 0x0001840000077ab9 */ /* 0x000fe20000000800 */
[----:B------:R-:W-:Y:S02]  /*7be0*/  IMAD.MOV.U32 R4, RZ, RZ, 0x1 ;  /* 0x00000001ff047424 */ /* 0x000fe400078e00ff */
[----:B------:R-:W-:-:S02]  /*7bf0*/  IMAD.MOV R7, RZ, RZ, -R5 ;  /* 0x000000ffff077224 */ /* 0x000fc400078e0a05 */
[----:B------:R-:W-:Y:S02]  /*7c00*/  IMAD R22, R5, UR5, R22 ;  /* 0x0000000505167c24 */ /* 0x000fe4000f8e0216 */
[----:B0-----:R-:W-:Y:S02]  /*7c10*/  @P0 IMAD R15, R21, R24, R12 ;  /* 0x00000018150f0224 */ /* 0x001fe400078e020c */
[----:B------:R-:W-:Y:S01]  /*7c20*/  IMAD R20, R7, UR6, R20 ;  /* 0x0000000607147c24 */ /* 0x000fe2000f8e0214 */
[----:B------:R-:W-:Y:S01]  /*7c30*/  ULDC UR6, c[0x0][0x600] ;  /* 0x0001800000067ab9 */ /* 0x000fe20000000800 */
[----:B------:R-:W-:Y:S02]  /*7c40*/  IMAD R15, R22, UR7, R15 ;  /* 0x00000007160f7c24 */ /* 0x000fe4000f8e020f */
[----:B------:R-:W-:Y:S02]  /*7c50*/  IMAD R20, R20, UR6, R19 ;  /* 0x0000000614147c24 */ /* 0x000fe4000f8e0213 */
[----:B------:R-:W-:-:S03]  /*7c60*/  IMAD.MOV.U32 R7, RZ, RZ, R14 ;  /* 0x000000ffff077224 */ /* 0x000fc600078e000e */
[----:B------:R-:W-:Y:S02]  /*7c70*/  SEL R19, R20, R15, !P0 ;  /* 0x0000000f14137207 */ /* 0x000fe40004000000 */
[----:B------:R-:W-:-:S07]  /*7c80*/  SEL R12, R15, R20, !P0 ;  /* 0x000000140f0c7207 */ /* 0x000fce0004000000 */
.L_x_174:
[----:B------:R-:W-:Y:S05]  /*7c90*/  BSYNC B1 ;  /* 0x0000000000017941 */ /* 0x000fea0003800000 */
.L_x_173:
[----:B------:R-:W-:-:S13]  /*7ca0*/  LOP3.LUT P0, RZ, R4, 0xff, RZ, 0xc0, !PT ;  /* 0x000000ff04ff7812 */ /* 0x000fda000780c0ff */
[----:B------:R-:W-:Y:S05]  /*7cb0*/  @P0 BRA `(.L_x_177) ;  /* 0xfffffff4000c0947 */ /* 0x000fea000383ffff */
[----:B------:R-:W-:Y:S05]  /*7cc0*/  BSYNC B0 ;  /* 0x0000000000007941 */ /* 0x000fea0003800000 */
.L_x_166:
[----:B------:R-:W-:-:S03]  /*7cd0*/  UMOV UR6, 0xffffffff ;  /* 0xffffffff00067882 */ /* 0x000fc60000000000 */
[----:B------:R-:W-:Y:S05]  /*7ce0*/  BRA.DIV UR6, `(.L_x_178) ;  /* 0x00000006065c7947 */ /* 0x000fea000b800000 */
[----:B------:R-:W-:-:S13]  /*7cf0*/  ELECT P6, URZ, PT ;  /* 0x00000000003f782f */ /* 0x000fda00038c0000 */
.L_x_194:
[----:B------:R-:W-:Y:S04]  /*7d00*/  BSSY B0, `(.L_x_179) ;  /* 0x000003d000007945 */ /* 0x000fe80003800000 */
[----:B------:R-:W-:Y:S05]  /*7d10*/  @!P6 BRA `(.L_x_180) ;  /* 0x0000000000ece947 */ /* 0x000fea0003800000 */
[----:B------:R-:W-:-:S04]  /*7d20*/  LOP3.LUT R18, R18, 0x2, RZ, 0xfc, !PT ;  /* 0x0000000212127812 */ /* 0x000fc800078efcff */
[----:B------:R-:W-:-:S13]  /*7d30*/  ISETP.NE.AND P0, PT, R18, 0x3, PT ;  /* 0x000000031200780c */ /* 0x000fda0003f05270 */
[----:B------:R-:W-:Y:S05]  /*7d40*/  @!P0 BRA `(.L_x_181) ;  /* 0x0000000000048947 */ /* 0x000fea0003800000 */
[----:B------:R-:W-:Y:S01]  /*7d50*/  BPT.TRAP 0x1 ;  /* 0x000000040000795c */ /* 0x000fe20000300000 */
.L_x_181:
[----:B------:R-:W0:Y:S01]  /*7d60*/  S2R R5, SR_CgaCtaId ;  /* 0x0000000000057919 */ /* 0x000e220000008800 */
[----:B------:R-:W-:Y:S02]  /*7d70*/  MOV R0, 0x400 ;  /* 0x0000040000007802 */ /* 0x000fe40000000f00 */
[----:B------:R-:W-:Y:S02]  /*7d80*/  SHF.L.U32 R4, R3, 0x1f, RZ ;  /* 0x0000001f03047819 */ /* 0x000fe400000006ff */
[----:B0-----:R-:W-:-:S05]  /*7d90*/  LEA R0, R5, R0, 0x18 ;  /* 0x0000000005007211 */ /* 0x001fca00078ec0ff */
[----:B------:R-:W-:-:S04]  /*7da0*/  VIADD R0, R0, 0x30 ;  /* 0x0000003000007836 */ /* 0x000fc80000000000 */
[C---:B------:R-:W-:Y:S02]  /*7db0*/  IMAD R7, R13.reuse, 0x8, R0 ;  /* 0x000000080d077824 */ /* 0x040fe400078e0200 */
[----:B------:R-:W-:Y:S02]  /*7dc0*/  VIADD R13, R13, 0x1 ;  /* 0x000000010d0d7836 */ /* 0x000fe40000000000 */
[----:B------:R-:W0:Y:S03]  /*7dd0*/  SYNCS.PHASECHK.TRANS64.TRYWAIT P0, [R7+URZ], R4 ;  /* 0x00000004070075a7 */ /* 0x000e26000800017f */
[----:B------:R-:W-:-:S04]  /*7de0*/  ISETP.NE.AND P1, PT, R13, 0x6, PT ;  /* 0x000000060d00780c */ /* 0x000fc80003f25270 */
[----:B------:R-:W-:Y:S02]  /*7df0*/  SEL R2, RZ, 0x1, P1 ;  /* 0x00000001ff027807 */ /* 0x000fe40000800000 */
[----:B------:R-:W-:Y:S02]  /*7e00*/  SEL R13, R13, RZ, P1 ;  /* 0x000000ff0d0d7207 */ /* 0x000fe40000800000 */
[----:B------:R-:W-:-:S03]  /*7e10*/  LOP3.LUT R6, R3, R2, RZ, 0x3c, !PT ;  /* 0x0000000203067212 */ /* 0x000fc600078e3cff */
[----:B------:R-:W-:Y:S01]  /*7e20*/  IMAD R8, R13, 0x8, R0 ;  /* 0x000000080d087824 */ /* 0x000fe200078e0200 */
[----:B------:R-:W-:Y:S01]  /*7e30*/  SHF.L.U32 R5, R6, 0x1f, RZ ;  /* 0x0000001f06057819 */ /* 0x000fe200000006ff */
[----:B0-----:R-:W-:Y:S06]  /*7e40*/  @!P0 BRA `(.L_x_182) ;  /* 0x0000000400248947 */ /* 0x001fec0003800000 */
.L_x_195:
[----:B------:R-:W1:Y:S01]  /*7e50*/  SYNCS.PHASECHK.TRANS64.TRYWAIT P0, [R8+URZ], R5 ;  /* 0x00000005080075a7 */ /* 0x000e62000800017f */
[----:B------:R-:W-:-:S05]  /*7e60*/  VIADD R2, R13, 0x1 ;  /* 0x000000010d027836 */ /* 0x000fca0000000000 */
[----:B------:R-:W-:-:S04]  /*7e70*/  ISETP.NE.AND P1, PT, R2, 0x6, PT ;  /* 0x000000060200780c */ /* 0x000fc80003f25270 */
[----:B------:R-:W-:Y:S02]  /*7e80*/  SEL R3, RZ, 0x1, P1 ;  /* 0x00000001ff037807 */ /* 0x000fe40000800000 */
[----:B0-----:R-:W-:Y:S02]  /*7e90*/  SEL R7, R2, RZ, P1 ;  /* 0x000000ff02077207 */ /* 0x001fe40000800000 */
[----:B------:R-:W-:-:S03]  /*7ea0*/  LOP3.LUT R6, R6, R3, RZ, 0x3c, !PT ;  /* 0x0000000306067212 */ /* 0x000fc600078e3cff */
[----:B------:R-:W-:Y:S01]  /*7eb0*/  IMAD R9, R7, 0x8, R0 ;  /* 0x0000000807097824 */ /* 0x000fe200078e0200 */
[----:B------:R-:W-:Y:S01]  /*7ec0*/  SHF.L.U32 R4, R6, 0x1f, RZ ;  /* 0x0000001f06047819 */ /* 0x000fe200000006ff */
[----:B-1----:R-:W-:Y:S06]  /*7ed0*/  @!P0 BRA `(.L_x_183) ;  /* 0x0000000400148947 */ /* 0x002fec0003800000 */
.L_x_196:
[----:B------:R-:W1:Y:S01]  /*7ee0*/  SYNCS.PHASECHK.TRANS64.TRYWAIT P0, [R9+URZ], R4 ;  /* 0x00000004090075a7 */ /* 0x000e62000800017f */
[----:B------:R-:W-:-:S05]  /*7ef0*/  VIADD R2, R7, 0x1 ;  /* 0x0000000107027836 */ /* 0x000fca0000000000 */
[----:B------:R-:W-:-:S04]  /*7f00*/  ISETP.NE.AND P1, PT, R2, 0x6, PT ;  /* 0x000000060200780c */ /* 0x000fc80003f25270 */
[----:B------:R-:W-:Y:S02]  /*7f10*/  SEL R3, RZ, 0x1, P1 ;  /* 0x00000001ff037807 */ /* 0x000fe40000800000 */
[----:B------:R-:W-:Y:S02]  /*7f20*/  SEL R7, R2, RZ, P1 ;  /* 0x000000ff02077207 */ /* 0x000fe40000800000 */
[----:B------:R-:W-:-:S03]  /*7f30*/  LOP3.LUT R6, R6, R3, RZ, 0x3c, !PT ;  /* 0x0000000306067212 */ /* 0x000fc600078e3cff */
[----:B0-----:R-:W-:Y:S01]  /*7f40*/  IMAD R8, R7, 0x8, R0 ;  /* 0x0000000807087824 */ /* 0x001fe200078e0200 */
[----:B------:R-:W-:Y:S01]  /*7f50*/  SHF.L.U32 R5, R6, 0x1f, RZ ;  /* 0x0000001f06057819 */ /* 0x000fe200000006ff */
[----:B-1----:R-:W-:Y:S06]  /*7f60*/  @!P0 BRA `(.L_x_184) ;  /* 0x0000000400048947 */ /* 0x002fec0003800000 */
.L_x_197:
[----:B------:R-:W1:Y:S01]  /*7f70*/  SYNCS.PHASECHK.TRANS64.TRYWAIT P0, [R8+URZ], R5 ;  /* 0x00000005080075a7 */ /* 0x000e62000800017f */
[----:B------:R-:W-:-:S05]  /*7f80*/  VIADD R2, R7, 0x1 ;  /* 0x0000000107027836 */ /* 0x000fca0000000000 */
[----:B------:R-:W-:-:S04]  /*7f90*/  ISETP.NE.AND P1, PT, R2, 0x6, PT ;  /* 0x000000060200780c */ /* 0x000fc80003f25270 */
[----:B------:R-:W-:Y:S02]  /*7fa0*/  SEL R3, RZ, 0x1, P1 ;  /* 0x00000001ff037807 */ /* 0x000fe40000800000 */
[----:B------:R-:W-:Y:S02]  /*7fb0*/  SEL R7, R2, RZ, P1 ;  /* 0x000000ff02077207 */ /* 0x000fe40000800000 */
[----:B0-----:R-:W-:-:S03]  /*7fc0*/  LOP3.LUT R9, R6, R3, RZ, 0x3c, !PT ;  /* 0x0000000306097212 */ /* 0x001fc600078e3cff */
[----:B------:R-:W-:Y:S01]  /*7fd0*/  IMAD R11, R7, 0x8, R0 ;  /* 0x00000008070b7824 */ /* 0x000fe200078e0200 */
[----:B------:R-:W-:Y:S01]  /*7fe0*/  SHF.L.U32 R6, R9, 0x1f, RZ ;  /* 0x0000001f09067819 */ /* 0x000fe200000006ff */
[----:B-1----:R-:W-:Y:S06]  /*7ff0*/  @!P0 BRA `(.L_x_185) ;  /* 0x0000000000f48947 */ /* 0x002fec0003800000 */
.L_x_198:
[----:B------:R-:W1:Y:S01]  /*8000*/  SYNCS.PHASECHK.TRANS64.TRYWAIT P0, [R11+URZ], R6 ;  /* 0x000000060b0075a7 */ /* 0x000e62000800017f */
[----:B------:R-:W-:-:S05]  /*8010*/  VIADD R2, R7, 0x1 ;  /* 0x0000000107027836 */ /* 0x000fca0000000000 */
[----:B------:R-:W-:-:S04]  /*8020*/  ISETP.NE.AND P1, PT, R2, 0x6, PT ;  /* 0x000000060200780c */ /* 0x000fc80003f25270 */
[----:B------:R-:W-:Y:S02]  /*8030*/  SEL R4, RZ, 0x1, P1 ;  /* 0x00000001ff047807 */ /* 0x000fe40000800000 */
[----:B------:R-:W-:Y:S02]  /*8040*/  SEL R3, R2, RZ, P1 ;  /* 0x000000ff02037207 */ /* 0x000fe40000800000 */
[----:B------:R-:W-:Y:S01]  /*8050*/  LOP3.LUT R4, R9, R4, RZ, 0x3c, !PT ;  /* 0x0000000409047212 */ /* 0x000fe200078e3cff */
[----:B-1----:R-:W-:Y:S06]  /*8060*/  @!P0 BRA `(.L_x_186) ;  /* 0x0000000000ec8947 */ /* 0x002fec0003800000 */
.L_x_199:
[----:B------:R-:W-:Y:S01]  /*8070*/  IMAD R3, R3, 0x8, R0 ;  /* 0x0000000803037824 */ /* 0x000fe200078e0200 */
[----:B------:R-:W-:-:S07]  /*8080*/  SHF.L.U32 R0, R4, 0x1f, RZ ;  /* 0x0000001f04007819 */ /* 0x000fce00000006ff */
.L_x_187:
[----:B--2---:R2:W3:Y:S02]  /*8090*/  SYNCS.PHASECHK.TRANS64.TRYWAIT P0, [R3+URZ], R0 ;  /* 0x00000000030075a7 */ /* 0x0044e4000800017f */
[----:B---3--:R-:W-:Y:S05]  /*80a0*/  @!P0 NANOSLEEP.SYNCS 0x989680 ;  /* 0x009896800000895d */ /* 0x008fea0003900000 */
[----:B------:R-:W3:Y:S02]  /*80b0*/  @!P0 SYNCS.PHASECHK.TRANS64 P0, [R3+URZ], R0 ;  /* 0x00000000030085a7 */ /* 0x000ee4000800007f */
[----:B---3--:R-:W-:Y:S05]  /*80c0*/  @!P0 BRA `(.L_x_187) ;  /* 0xfffffffc00f08947 */ /* 0x008fea000383ffff */
.L_x_180:
[----:B------:R-:W-:Y:S05]  /*80d0*/  BSYNC B0 ;  /* 0x0000000000007941 */ /* 0x000fea0003800000 */
.L_x_179:
[----:B------:R-:W-:Y:S05]  /*80e0*/  EXIT ;  /* 0x000000000000794d */ /* 0x000fea0003800000 */
.L_x_21:
[----:B-1----:R1:W2:Y:S02]  /*80f0*/  SYNCS.PHASECHK.TRANS64.TRYWAIT P1, [R3+URZ], R0 ;  /* 0x00000000030075a7 */ /* 0x0022a4000802017f */
[----:B--2---:R-:W-:Y:S05]  /*8100*/  @!P1 NANOSLEEP.SYNCS 0x989680 ;  /* 0x009896800000995d */ /* 0x004fea0003900000 */
[----:B------:R-:W2:Y:S02]  /*8110*/  @!P1 SYNCS.PHASECHK.TRANS64 P1, [R3+URZ], R0 ;  /* 0x00000000030095a7 */ /* 0x000ea4000802007f */
[----:B--2---:R-:W-:Y:S05]  /*8120*/  @!P1 BRA `(.L_x_21) ;  /* 0xfffffffc00f09947 */ /* 0x004fea000383ffff */
[----:B------:R-:W-:Y:S05]  /*8130*/  BRA `(.L_x_20) ;  /* 0xffffff9400b47947 */ /* 0x000fea000383ffff */
.L_x_26:
[----:B-1----:R1:W2:Y:S02]  /*8140*/  SYNCS.PHASECHK.TRANS64.TRYWAIT P1, [R5+URZ], R4 ;  /* 0x00000004050075a7 */ /* 0x0022a4000802017f */
[----:B--2---:R-:W-:Y:S05]  /*8150*/  @!P1 NANOSLEEP.SYNCS 0x989680 ;  /* 0x009896800000995d */ /* 0x004fea0003900000 */
[----:B------:R-:W2:Y:S02]  /*8160*/  @!P1 SYNCS.PHASECHK.TRANS64 P1, [R5+URZ], R4 ;  /* 0x00000004050095a7 */ /* 0x000ea4000802007f */
[----:B--2---:R-:W-:Y:S05]  /*8170*/  @!P1 BRA `(.L_x_26) ;  /* 0xfffffffc00f09947 */ /* 0x004fea000383ffff */
[----:B------:R-:W-:Y:S05]  /*8180*/  BRA `(.L_x_25) ;  /* 0xffffff9800907947 */ /* 0x000fea000383ffff */
.L_x_167:
[----:B------:R-:W-:Y:S01]  /*8190*/  BSSY B1, `(.L_x_188) ;  /* 0x0000006000017945 */ /* 0x000fe20003800000 */
[----:B------:R-:W-:-:S07]  /*81a0*/  IMAD.MOV.U32 R15, RZ, RZ, -0x1 ;  /* 0xffffffffff0f7424 */ /* 0x000fce00078e00ff */
[----:B------:R-:W-:Y:S05]  /*81b0*/  WARPSYNC.COLLECTIVE R15, `(.L_x_189) ;  /* 0x000000000f0c7348 */ /* 0x000fea0003c00000 */
[----:B------:R-:W-:Y:S02]  /*81c0*/  ELECT P6, UR62, PT ;  /* 0x00000000003e782f */ /* 0x000fe400038c0000 */
[----:B------:R-:W-:Y:S01]  /*81d0*/  MOV R14, UR62 ;  /* 0x0000003e000e7c02 */ /* 0x000fe20008000f00 */
[----:B------:R-:W-:Y:S10]  /*81e0*/  ENDCOLLECTIVE ;  /* 0x000000000000791b */ /* 0x000ff40003800000 */
.L_x_189:
[----:B------:R-:W-:Y:S05]  /*81f0*/  BSYNC B1 ;  /* 0x0000000000017941 */ /* 0x000fea0003800000 */
.L_x_188:
[----:B------:R-:W-:Y:S05]  /*8200*/  BRA `(.L_x_190) ;  /* 0xffffffec00c47947 */ /* 0x000fea000383ffff */
.L_x_170:
[----:B0-----:R0:W1:Y:S02]  /*8210*/  SYNCS.PHASECHK.TRANS64.TRYWAIT P0, [R21+URZ+0x30], R12 ;  /* 0x0000300c150075a7 */ /* 0x001064000800017f */
[----:B-1----:R-:W-:Y:S05]  /*8220*/  @!P0 NANOSLEEP.SYNCS 0x989680 ;  /* 0x009896800000895d */ /* 0x002fea0003900000 */
[----:B------:R-:W1:Y:S02]  /*8230*/  @!P0 SYNCS.PHASECHK.TRANS64 P0, [R21+URZ+0x30], R12 ;  /* 0x0000300c150085a7 */ /* 0x000e64000800007f */
[----:B-1----:R-:W-:Y:S05]  /*8240*/  @!P0 BRA `(.L_x_170) ;  /* 0xfffffffc00f08947 */ /* 0x002fea000383ffff */
[----:B------:R-:W-:Y:S05]  /*8250*/  BRA `(.L_x_191) ;  /* 0xfffffff0000c7947 */ /* 0x000fea000383ffff */
.L_x_178:
[----:B------:R-:W-:Y:S01]  /*8260*/  BSSY B0, `(.L_x_192) ;  /* 0x0000006000007945 */ /* 0x000fe20003800000 */
[----:B------:R-:W-:-:S07]  /*8270*/  IMAD.MOV.U32 R15, RZ, RZ, -0x1 ;  /* 0xffffffffff0f7424 */ /* 0x000fce00078e00ff */
[----:B------:R-:W-:Y:S05]  /*8280*/  WARPSYNC.COLLECTIVE R15, `(.L_x_193) ;  /* 0x000000000f0c7348 */ /* 0x000fea0003c00000 */
[----:B------:R-:W-:Y:S02]  /*8290*/  ELECT P6, UR62, PT ;  /* 0x00000000003e782f */ /* 0x000fe400038c0000 */
[----:B------:R-:W-:Y:S01]  /*82a0*/  MOV R14, UR62 ;  /* 0x0000003e000e7c02 */ /* 0x000fe20008000f00 */
[----:B------:R-:W-:Y:S10]  /*82b0*/  ENDCOLLECTIVE ;  /* 0x000000000000791b */ /* 0x000ff40003800000 */
.L_x_193:
[----:B------:R-:W-:Y:S05]  /*82c0*/  BSYNC B0 ;  /* 0x0000000000007941 */ /* 0x000fea0003800000 */
.L_x_192:
[----:B------:R-:W-:Y:S05]  /*82d0*/  BRA `(.L_x_194) ;  /* 0xfffffff800887947 */ /* 0x000fea000383ffff */
.L_x_182:
[----:B0-----:R0:W1:Y:S02]  /*82e0*/  SYNCS.PHASECHK.TRANS64.TRYWAIT P0, [R7+URZ], R4 ;  /* 0x00000004070075a7 */ /* 0x001064000800017f */
[----:B-1----:R-:W-:Y:S05]  /*82f0*/  @!P0 NANOSLEEP.SYNCS 0x989680 ;  /* 0x009896800000895d */ /* 0x002fea0003900000 */
[----:B------:R-:W1:Y:S02]  /*8300*/  @!P0 SYNCS.PHASECHK.TRANS64 P0, [R7+URZ], R4 ;  /* 0x00000004070085a7 */ /* 0x000e64000800007f */
[----:B-1----:R-:W-:Y:S05]  /*8310*/  @!P0 BRA `(.L_x_182) ;  /* 0xfffffffc00f08947 */ /* 0x002fea000383ffff */
[----:B------:R-:W-:Y:S05]  /*8320*/  BRA `(.L_x_195) ;  /* 0xfffffff800c87947 */ /* 0x000fea000383ffff */
.L_x_183:
[----:B0-----:R0:W1:Y:S02]  /*8330*/  SYNCS.PHASECHK.TRANS64.TRYWAIT P0, [R8+URZ], R5 ;  /* 0x00000005080075a7 */ /* 0x001064000800017f */
[----:B-1----:R-:W-:Y:S05]  /*8340*/  @!P0 NANOSLEEP.SYNCS 0x989680 ;  /* 0x009896800000895d */ /* 0x002fea0003900000 */
[----:B------:R-:W1:Y:S02]  /*8350*/  @!P0 SYNCS.PHASECHK.TRANS64 P0, [R8+URZ], R5 ;  /* 0x00000005080085a7 */ /* 0x000e64000800007f */
[----:B-1----:R-:W-:Y:S05]  /*8360*/  @!P0 BRA `(.L_x_183) ;  /* 0xfffffffc00f08947 */ /* 0x002fea000383ffff */
[----:B------:R-:W-:Y:S05]  /*8370*/  BRA `(.L_x_196) ;  /* 0xfffffff800d87947 */ /* 0x000fea000383ffff */
.L_x_184:
[----:B0-----:R0:W1:Y:S02]  /*8380*/  SYNCS.PHASECHK.TRANS64.TRYWAIT P0, [R9+URZ], R4 ;  /* 0x00000004090075a7 */ /* 0x001064000800017f */
[----:B-1----:R-:W-:Y:S05]  /*8390*/  @!P0 NANOSLEEP.SYNCS 0x989680 ;  /* 0x009896800000895d */ /* 0x002fea0003900000 */
[----:B------:R-:W1:Y:S02]  /*83a0*/  @!P0 SYNCS.PHASECHK.TRANS64 P0, [R9+URZ], R4 ;  /* 0x00000004090085a7 */ /* 0x000e64000800007f */
[----:B-1----:R-:W-:Y:S05]  /*83b0*/  @!P0 BRA `(.L_x_184) ;  /* 0xfffffffc00f08947 */ /* 0x002fea000383ffff */
[----:B------:R-:W-:Y:S05]  /*83c0*/  BRA `(.L_x_197) ;  /* 0xfffffff800e87947 */ /* 0x000fea000383ffff */
.L_x_185:
[----:B0-----:R0:W1:Y:S02]  /*83d0*/  SYNCS.PHASECHK.TRANS64.TRYWAIT P0, [R8+URZ], R5 ;  /* 0x00000005080075a7 */ /* 0x001064000800017f */
[----:B-1----:R-:W-:Y:S05]  /*83e0*/  @!P0 NANOSLEEP.SYNCS 0x989680 ;  /* 0x009896800000895d */ /* 0x002fea0003900000 */
[----:B------:R-:W1:Y:S02]  /*83f0*/  @!P0 SYNCS.PHASECHK.TRANS64 P0, [R8+URZ], R5 ;  /* 0x00000005080085a7 */ /* 0x000e64000800007f */
[----:B-1----:R-:W-:Y:S05]  /*8400*/  @!P0 BRA `(.L_x_185) ;  /* 0xfffffffc00f08947 */ /* 0x002fea000383ffff */
[----:B------:R-:W-:Y:S05]  /*8410*/  BRA `(.L_x_198) ;  /* 0xfffffff800f87947 */ /* 0x000fea000383ffff */
.L_x_186:
[----:B-1----:R1:W2:Y:S02]  /*8420*/  SYNCS.PHASECHK.TRANS64.TRYWAIT P0, [R11+URZ], R6 ;  /* 0x000000060b0075a7 */ /* 0x0022a4000800017f */
[----:B--2---:R-:W-:Y:S05]  /*8430*/  @!P0 NANOSLEEP.SYNCS 0x989680 ;  /* 0x009896800000895d */ /* 0x004fea0003900000 */
[----:B------:R-:W2:Y:S02]  /*8440*/  @!P0 SYNCS.PHASECHK.TRANS64 P0, [R11+URZ], R6 ;  /* 0x000000060b0085a7 */ /* 0x000ea4000800007f */
[----:B--2---:R-:W-:Y:S05]  /*8450*/  @!P0 BRA `(.L_x_186) ;  /* 0xfffffffc00f08947 */ /* 0x004fea000383ffff */
[----:B------:R-:W-:Y:S05]  /*8460*/  BRA `(.L_x_199) ;  /* 0xfffffffc00007947 */ /* 0x000fea000383ffff */
.L_x_200:
[----:B------:R-:W-:-:S00]  /*8470*/  BRA `(.L_x_200) ;  /* 0xfffffffc00fc7947 */ /* 0x000fc0000383ffff */
[----:B------:R-:W-:-:S00]  /*8480*/  NOP ;  /* 0x0000000000007918 */ /* 0x000fc00000000000 */
[----:B------:R-:W-:-:S00]  /*8490*/  NOP ;  /* 0x0000000000007918 */ /* 0x000fc00000000000 */
[----:B------:R-:W-:-:S00]  /*84a0*/  NOP ;  /* 0x0000000000007918 */ /* 0x000fc00000000000 */
[----:B------:R-:W-:-:S00]  /*84b0*/  NOP ;  /* 0x0000000000007918 */ /* 0x000fc00000000000 */
[----:B------:R-:W-:-:S00]  /*84c0*/  NOP ;  /* 0x0000000000007918 */ /* 0x000fc00000000000 */
[----:B------:R-:W-:-:S00]  /*84d0*/  NOP ;  /* 0x0000000000007918 */ /* 0x000fc00000000000 */
[----:B------:R-:W-:-:S00]  /*84e0*/  NOP ;  /* 0x0000000000007918 */ /* 0x000fc00000000000 */
[----:B------:R-:W-:-:S00]  /*84f0*/  NOP ;  /* 0x0000000000007918 */ /* 0x000fc00000000000 */
.L_x_201:


//--------------------- .nv.global.init           --------------------------
	.section	.nv.global.init,"aw",@progbits
.nv.global.init:
	.type		$str$22,@object
	.size		$str$22,($str$23 - $str$22)
$str$22:
        /*0000*/ 	.byte	0x6b, 0x5f, 0x74, 0x69, 0x6c, 0x65, 0x5f, 0x63, 0x6f, 0x75, 0x6e, 0x74, 0x20, 0x3e, 0x3d, 0x20
        /*0010*/ 	.byte	0x31, 0x00
	.type		$str$23,@object
	.size		$str$23,(__unnamed_1 - $str$23)
$str$23:
        /*0012*/ 	.byte	0x2f, 0x74, 0x6d, 0x70, 0x2f, 0x63, 0x75, 0x74, 0x6c, 0x61, 0x73, 0x73, 0x5f, 0x73, 0x77, 0x65
        /*0022*/ 	.byte	0x65, 0x70, 0x5f, 0x73, 0x72, 0x63, 0x2f, 0x69, 0x6e, 0x63, 0x6c, 0x75, 0x64, 0x65, 0x2f, 0x63
        /*0032*/ 	.byte	0x75, 0x74, 0x6c, 0x61, 0x73, 0x73, 0x2f, 0x67, 0x65, 0x6d, 0x6d, 0x2f, 0x63, 0x6f, 0x6c, 0x6c
        /*0042*/ 	.byte	0x65, 0x63, 0x74, 0x69, 0x76, 0x65, 0x2f, 0x73, 0x6d, 0x39, 0x30, 0x5f, 0x6d, 0x6d, 0x61, 0x5f
        /*0052*/ 	.byte	0x74, 0x6d, 0x61, 0x5f, 0x67, 0x6d, 0x6d, 0x61, 0x5f, 0x73, 0x73, 0x5f, 0x77, 0x61, 0x72, 0x70
        /*0062*/ 	.byte	0x73, 0x70, 0x65, 0x63, 0x69, 0x61, 0x6c, 0x69, 0x7a, 0x65, 0x64, 0x2e, 0x68, 0x70, 0x70, 0x00
	.type		__unnamed_1,@object
	.size		__unnamed_1,(.L_0 - __unnamed_1)
__unnamed_1:
        /*0072*/ 	.byte	0x76, 0x6f, 0x69, 0x64, 0x20, 0x63, 0x75, 0x74, 0x6c, 0x61, 0x73, 0x73, 0x3a, 0x3a, 0x67, 0x65
        /* <DEDUP_REMOVED lines=181> */
.L_0:


//--------------------- .nv.shared._ZN7cutlass13device_kernelINS_4gemm6kernel13GemmUniversalIN4cute5tupleIJiiiiEEENS1_10collective13CollectiveMmaINS1_34MainloopSm90TmaGmmaWarpSpecializedILi6ENS5_IJNS4_1CILi4EEENSA_ILi2EEENSA_ILi1EEEEEENS1_35KernelTmaWarpSpecializedCooperativeEEENS5_IJNSA_ILi128EEESH_NSA_ILi64EEEEEENS_6half_tENS5_IJlSD_lEEESK_NS5_IJSD_llEEENS4_8TiledMMAINS4_8MMA_AtomIJNS4_4SM904GMMA26MMA_64x128x16_F32F16F16_SSILNSQ_5MajorE0ELSS_1ELNSQ_7ScaleInE1ELST_1EEEEEENS4_6LayoutINS5_IJSC_SD_SD_EEENS5_IJSD_NSA_ILi0EEESY_EEEEENS5_IJNS4_10UnderscoreES11_S11_EEEEENS4_23SM90_TMA_LOAD_MULTICASTENS4_14ComposedLayoutINS4_7SwizzleILi3ELi4ELi3EEENS4_18smem_ptr_flag_bitsILi16EEENSW_INS5_IJNSA_ILi8EEESI_EEENS5_IJSI_SD_EEEEEEEvNS4_8identityES14_NS15_IS17_S19_NSW_INS5_IJSI_S1A_EEENS5_IJSD_SI_EEEEEEEvS1F_EENS_8epilogue10collective6detail29Sm90TmaWarpSpecializedAdapterINS1M_15DefaultEpilogueISK_SL_SL_NS1L_6thread17LinearCombinationISK_Li1EffLNS1Q_9ScaleType4KindE0ELNS_15FloatRoundStyleE2ESK_EENS1_15EpilogueDefaultEEEEEvvEEEEvNT_6ParamsE --------------------------
	.section	.nv.shared._ZN7cutlass13device_kernelINS_4gemm6kernel13GemmUniversalIN4cute5tupleIJiiiiEEENS1_10collective13CollectiveMmaINS1_34MainloopSm90TmaGmmaWarpSpecializedILi6ENS5_IJNS4_1CILi4EEENSA_ILi2EEENSA_ILi1EEEEEENS1_35KernelTmaWarpSpecializedCooperativeEEENS5_IJNSA_ILi128EEESH_NSA_ILi64EEEEEENS_6half_tENS5_IJlSD_lEEESK_NS5_IJSD_llEEENS4_8TiledMMAINS4_8MMA_AtomIJNS4_4SM904GMMA26MMA_64x128x16_F32F16F16_SSILNSQ_5MajorE0ELSS_1ELNSQ_7ScaleInE1ELST_1EEEEEENS4_6LayoutINS5_IJSC_SD_SD_EEENS5_IJSD_NSA_ILi0EEESY_EEEEENS5_IJNS4_10UnderscoreES11_S11_EEEEENS4_23SM90_TMA_LOAD_MULTICASTENS4_14ComposedLayoutINS4_7SwizzleILi3ELi4ELi3EEENS4_18smem_ptr_flag_bitsILi16EEENSW_INS5_IJNSA_ILi8EEESI_EEENS5_IJSI_SD_EEEEEEEvNS4_8identityES14_NS15_IS17_S19_NSW_INS5_IJSI_S1A_EEENS5_IJSD_SI_EEEEEEEvS1F_EENS_8epilogue10collective6detail29Sm90TmaWarpSpecializedAdapterINS1M_15DefaultEpilogueISK_SL_SL_NS1L_6thread17LinearCombinationISK_Li1EffLNS1Q_9ScaleType4KindE0ELNS_15FloatRoundStyleE2ESK_EENS1_15EpilogueDefaultEEEEEvvEEEEvNT_6ParamsE,"aw",@nobits
	.sectionflags	@""
	.align	16
	.zero		1024


//--------------------- .nv.shared.reserved.0     --------------------------
	.section	.nv.shared.reserved.0,"aw",@nobits
	.weak		__nv_reservedSMEM_offset_0_alias
	.size		__nv_reservedSMEM_offset_0_alias, 0, 0
	.other		__nv_reservedSMEM_offset_0_alias,@"STO_CUDA_RESERVED_SHARED STV_DEFAULT"
__nv_reservedSMEM_offset_0_alias:
	.zero		0


//--------------------- .nv.global                --------------------------
	.section	.nv.global,"aw",@nobits
.nv.global:
	.type		_ZN40_INTERNAL_c6dc7ee5_4_k_cu_637d8679_238524cute1_E,@object
	.size		_ZN40_INTERNAL_c6dc7ee5_4_k_cu_637d8679_238524cute1_E,(_ZN40_INTERNAL_c6dc7ee5_4_k_cu_637d8679_238524cuda3std3__45__cpo6cbeginE - _ZN40_INTERNAL_c6dc7ee5_4_k_cu_637d8679_238524cute1_E)
_ZN40_INTERNAL_c6dc7ee5_4_k_cu_637d8679_238524cute1_E:
	.zero		1
	.type		_ZN40_INTERNAL_c6dc7ee5_4_k_cu_637d8679_238524cuda3std3__45__cpo6cbeginE,@object
	.size		_ZN40_INTERNAL_c6dc7ee5_4_k_cu_637d8679_238524cuda3std3__45__cpo6cbeginE,(_ZN40_INTERNAL_c6dc7ee5_4_k_cu_637d8679_238524cuda3std3__48in_placeE - _ZN40_INTERNAL_c6dc7ee5_4_k_cu_637d8679_238524cuda3std3__45__cpo6cbeginE)
_ZN40_INTERNAL_c6dc7ee5_4_k_cu_637d8679_238524cuda3std3__45__cpo6cbeginE:
	.zero		1
	.type		_ZN40_INTERNAL_c6dc7ee5_4_k_cu_637d8679_238524cuda3std3__48in_placeE,@object
	.size		_ZN40_INTERNAL_c6dc7ee5_4_k_cu_637d8679_238524cuda3std3__48in_placeE,(_ZN40_INTERNAL_c6dc7ee5_4_k_cu_637d8679_238524cuda3std6ranges3__45__cpo9iter_moveE - _ZN40_INTERNAL_c6dc7ee5_4_k_cu_637d8679_238524cuda3std3__48in_placeE)
_ZN40_INTERNAL_c6dc7ee5_4_k_cu_637d8679_238524cuda3std3__48in_placeE:
	.zero		1
	.type		_ZN40_INTERNAL_c6dc7ee5_4_k_cu_637d8679_238524cuda3std6ranges3__45__cpo9iter_moveE,@object
	.size		_ZN40_INTERNAL_c6dc7ee5_4_k_cu_637d8679_238524cuda3std6ranges3__45__cpo9iter_moveE,(_ZN40_INTERNAL_c6dc7ee5_4_k_cu_637d8679_238524cuda3std3__45__cpo5beginE - _ZN40_INTERNAL_c6dc7ee5_4_k_cu_637d8679_238524cuda3std6ranges3__45__cpo9iter_moveE)
_ZN40_INTERNAL_c6dc7ee5_4_k_cu_637d8679_238524cuda3std6ranges3__45__cpo9iter_moveE:
	.zero		1
	.type		_ZN40_INTERNAL_c6dc7ee5_4_k_cu_637d8679_238524cuda3std3__45__cpo5beginE,@object
	.size		_ZN40_INTERNAL_c6dc7ee5_4_k_cu_637d8679_238524cuda3std3__45__cpo5beginE,(_ZN40_INTERNAL_c6dc7ee5_4_k_cu_637d8679_238524cuda3std3__442_GLOBAL__N__c6dc7ee5_4_k_cu_637d8679_238526ignoreE - _ZN40_INTERNAL_c6dc7ee5_4_k_cu_637d8679_238524cuda3std3__45__cpo5beginE)
_ZN40_INTERNAL_c6dc7ee5_4_k_cu_637d8679_238524cuda3std3__45__cpo5beginE:
	.zero		1
	.type		_ZN40_INTERNAL_c6dc7ee5_4_k_cu_637d8679_238524cuda3std3__442_GLOBAL__N__c6dc7ee5_4_k_cu_637d8679_238526ignoreE,@object
	.size		_ZN40_INTERNAL_c6dc7ee5_4_k_cu_637d8679_238524cuda3std3__442_GLOBAL__N__c6dc7ee5_4_k_cu_637d8679_238526ignoreE,(_ZN40_INTERNAL_c6dc7ee5_4_k_cu_637d8679_238524cute7productE - _ZN40_INTERNAL_c6dc7ee5_4_k_cu_637d8679_238524cuda3std3__442_GLOBAL__N__c6dc7ee5_4_k_cu_637d8679_238526ignoreE)
_ZN40_INTERNAL_c6dc7ee5_4_k_cu_637d8679_238524cuda3std3__442_GLOBAL__N__c6dc7ee5_4_k_cu_637d8679_238526ignoreE:
	.zero		1
	.type		_ZN40_INTERNAL_c6dc7ee5_4_k_cu_637d8679_238524cute7productE,@object
	.size		_ZN40_INTERNAL_c6dc7ee5_4_k_cu_637d8679_238524cute7productE,(_ZN40_INTERNAL_c6dc7ee5_4_k_cu_637d8679_238524cuda3std3__45__cpo3endE - _ZN40_INTERNAL_c6dc7ee5_4_k_cu_637d8679_238524cute7productE)
_ZN40_INTERNAL_c6dc7ee5_4_k_cu_637d8679_238524cute7productE:
	.zero		1
	.type		_ZN40_INTERNAL_c6dc7ee5_4_k_cu_637d8679_238524cuda3std3__45__cpo3endE,@object
	.size		_ZN40_INTERNAL_c6dc7ee5_4_k_cu_637d8679_238524cuda3std3__45__cpo3endE,(_ZN40_INTERNAL_c6dc7ee5_4_k_cu_637d8679_238524cuda3std3__419piecewise_constructE - _ZN40_INTERNAL_c6dc7ee5_4_k_cu_637d8679_238524cuda3std3__45__cpo3endE)
_ZN40_INTERNAL_c6dc7ee5_4_k_cu_637d8679_238524cuda3std3__45__cpo3endE:
	.zero		1
	.type		_ZN40_INTERNAL_c6dc7ee5_4_k_cu_637d8679_238524cuda3std3__419piecewise_constructE,@object
	.size		_ZN40_INTERNAL_c6dc7ee5_4_k_cu_637d8679_238524cuda3std3__419piecewise_constructE,(_ZN40_INTERNAL_c6dc7ee5_4_k_cu_637d8679_238524cuda3std3__45__cpo4cendE - _ZN40_INTERNAL_c6dc7ee5_4_k_cu_637d8679_238524cuda3std3__419piecewise_constructE)
_ZN40_INTERNAL_c6dc7ee5_4_k_cu_637d8679_238524cuda3std3__419piecewise_constructE:
	.zero		1
	.type		_ZN40_INTERNAL_c6dc7ee5_4_k_cu_637d8679_238524cuda3std3__45__cpo4cendE,@object
	.size		_ZN40_INTERNAL_c6dc7ee5_4_k_cu_637d8679_238524cuda3std3__45__cpo4cendE,(_ZN40_INTERNAL_c6dc7ee5_4_k_cu_637d8679_238524cuda3std6ranges3__45__cpo4swapE - _ZN40_INTERNAL_c6dc7ee5_4_k_cu_637d8679_238524cuda3std3__45__cpo4cendE)
_ZN40_INTERNAL_c6dc7ee5_4_k_cu_637d8679_238524cuda3std3__45__cpo4cendE:
	.zero		1
	.type		_ZN40_INTERNAL_c6dc7ee5_4_k_cu_637d8679_238524cuda3std6ranges3__45__cpo4swapE,@object
	.size		_ZN40_INTERNAL_c6dc7ee5_4_k_cu_637d8679_238524cuda3std6ranges3__45__cpo4swapE,(.L_8 - _ZN40_INTERNAL_c6dc7ee5_4_k_cu_637d8679_238524cuda3std6ranges3__45__cpo4swapE)
_ZN40_INTERNAL_c6dc7ee5_4_k_cu_637d8679_238524cuda3std6ranges3__45__cpo4swapE:
	.zero		1
.L_8:


//--------------------- .nv.constant0._ZN7cutlass13device_kernelINS_4gemm6kernel13GemmUniversalIN4cute5tupleIJiiiiEEENS1_10collective13CollectiveMmaINS1_34MainloopSm90TmaGmmaWarpSpecializedILi6ENS5_IJNS4_1CILi4EEENSA_ILi2EEENSA_ILi1EEEEEENS1_35KernelTmaWarpSpecializedCooperativeEEENS5_IJNSA_ILi128EEESH_NSA_ILi64EEEEEENS_6half_tENS5_IJlSD_lEEESK_NS5_IJSD_llEEENS4_8TiledMMAINS4_8MMA_AtomIJNS4_4SM904GMMA26MMA_64x128x16_F32F16F16_SSILNSQ_5MajorE0ELSS_1ELNSQ_7ScaleInE1ELST_1EEEEEENS4_6LayoutINS5_IJSC_SD_SD_EEENS5_IJSD_NSA_ILi0EEESY_EEEEENS5_IJNS4_10UnderscoreES11_S11_EEEEENS4_23SM90_TMA_LOAD_MULTICASTENS4_14ComposedLayoutINS4_7SwizzleILi3ELi4ELi3EEENS4_18smem_ptr_flag_bitsILi16EEENSW_INS5_IJNSA_ILi8EEESI_EEENS5_IJSI_SD_EEEEEEEvNS4_8identityES14_NS15_IS17_S19_NSW_INS5_IJSI_S1A_EEENS5_IJSD_SI_EEEEEEEvS1F_EENS_8epilogue10collective6detail29Sm90TmaWarpSpecializedAdapterINS1M_15DefaultEpilogueISK_SL_SL_NS1L_6thread17LinearCombinationISK_Li1EffLNS1Q_9ScaleType4KindE0ELNS_15FloatRoundStyleE2ESK_EENS1_15EpilogueDefaultEEEEEvvEEEEvNT_6ParamsE --------------------------
	.section	.nv.constant0._ZN7cutlass13device_kernelINS_4gemm6kernel13GemmUniversalIN4cute5tupleIJiiiiEEENS1_10collective13CollectiveMmaINS1_34MainloopSm90TmaGmmaWarpSpecializedILi6ENS5_IJNS4_1CILi4EEENSA_ILi2EEENSA_ILi1EEEEEENS1_35KernelTmaWarpSpecializedCooperativeEEENS5_IJNSA_ILi128EEESH_NSA_ILi64EEEEEENS_6half_tENS5_IJlSD_lEEESK_NS5_IJSD_llEEENS4_8TiledMMAINS4_8MMA_AtomIJNS4_4SM904GMMA26MMA_64x128x16_F32F16F16_SSILNSQ_5MajorE0ELSS_1ELNSQ_7ScaleInE1ELST_1EEEEEENS4_6LayoutINS5_IJSC_SD_SD_EEENS5_IJSD_NSA_ILi0EEESY_EEEEENS5_IJNS4_10UnderscoreES11_S11_EEEEENS4_23SM90_TMA_LOAD_MULTICASTENS4_14ComposedLayoutINS4_7SwizzleILi3ELi4ELi3EEENS4_18smem_ptr_flag_bitsILi16EEENSW_INS5_IJNSA_ILi8EEESI_EEENS5_IJSI_SD_EEEEEEEvNS4_8identityES14_NS15_IS17_S19_NSW_INS5_IJSI_S1A_EEENS5_IJSD_SI_EEEEEEEvS1F_EENS_8epilogue10collective6detail29Sm90TmaWarpSpecializedAdapterINS1M_15DefaultEpilogueISK_SL_SL_NS1L_6thread17LinearCombinationISK_Li1EffLNS1Q_9ScaleType4KindE0ELNS_15FloatRoundStyleE2ESK_EENS1_15EpilogueDefaultEEEEEvvEEEEvNT_6ParamsE,"a",@progbits
	.sectionflags	@""
	.align	4
.nv.constant0._ZN7cutlass13device_kernelINS_4gemm6kernel13GemmUniversalIN4cute5tupleIJiiiiEEENS1_10collective13CollectiveMmaINS1_34MainloopSm90TmaGmmaWarpSpecializedILi6ENS5_IJNS4_1CILi4EEENSA_ILi2EEENSA_ILi1EEEEEENS1_35KernelTmaWarpSpecializedCooperativeEEENS5_IJNSA_ILi128EEESH_NSA_ILi64EEEEEENS_6half_tENS5_IJlSD_lEEESK_NS5_IJSD_llEEENS4_8TiledMMAINS4_8MMA_AtomIJNS4_4SM904GMMA26MMA_64x128x16_F32F16F16_SSILNSQ_5MajorE0ELSS_1ELNSQ_7ScaleInE1ELST_1EEEEEENS4_6LayoutINS5_IJSC_SD_SD_EEENS5_IJSD_NSA_ILi0EEESY_EEEEENS5_IJNS4_10UnderscoreES11_S11_EEEEENS4_23SM90_TMA_LOAD_MULTICASTENS4_14ComposedLayoutINS4_7SwizzleILi3ELi4ELi3EEENS4_18smem_ptr_flag_bitsILi16EEENSW_INS5_IJNSA_ILi8EEESI_EEENS5_IJSI_SD_EEEEEEEvNS4_8identityES14_NS15_IS17_S19_NSW_INS5_IJSI_S1A_EEENS5_IJSD_SI_EEEEEEEvS1F_EENS_8epilogue10collective6detail29Sm90TmaWarpSpecializedAdapterINS1M_15DefaultEpilogueISK_SL_SL_NS1L_6thread17LinearCombinationISK_Li1EffLNS1Q_9ScaleType4KindE0ELNS_15FloatRoundStyleE2ESK_EENS1_15EpilogueDefaultEEEEEvvEEEEvNT_6ParamsE:
	.zero		1664


//--------------------- SYMBOLS --------------------------

	.type		.nv.reservedSmem.offset0,@object
	.size		.nv.reservedSmem.offset0,0x4
	.type		__assertfail,@function
